//
// Generated by NVIDIA NVVM Compiler
//
// Compiler Build ID: CL-36424714
// Cuda compilation tools, release 13.0, V13.0.88
// Based on NVVM 20.0.0
//

.version 9.0
.target sm_100
.address_size 64

	// .globl	_Z14kernel_set_valPddi

.visible .entry _Z14kernel_set_valPddi(
	.param .u64 .ptr .align 1 _Z14kernel_set_valPddi_param_0,
	.param .f64 _Z14kernel_set_valPddi_param_1,
	.param .u32 _Z14kernel_set_valPddi_param_2
)
{
	.reg .pred 	%p<2>;
	.reg .b32 	%r<6>;
	.reg .b64 	%rd<5>;
	.reg .b64 	%fd<2>;

	ld.param.u64 	%rd1, [_Z14kernel_set_valPddi_param_0];
	ld.param.f64 	%fd1, [_Z14kernel_set_valPddi_param_1];
	ld.param.u32 	%r2, [_Z14kernel_set_valPddi_param_2];
	mov.u32 	%r3, %ntid.x;
	mov.u32 	%r4, %ctaid.x;
	mov.u32 	%r5, %tid.x;
	mad.lo.s32 	%r1, %r3, %r4, %r5;
	setp.ge.s32 	%p1, %r1, %r2;
	@%p1 bra 	$L__BB0_2;
	cvta.to.global.u64 	%rd2, %rd1;
	mul.wide.s32 	%rd3, %r1, 8;
	add.s64 	%rd4, %rd2, %rd3;
	st.global.f64 	[%rd4], %fd1;
$L__BB0_2:
	ret;

}
	// .globl	_Z12kernel_scalePddi
.visible .entry _Z12kernel_scalePddi(
	.param .u64 .ptr .align 1 _Z12kernel_scalePddi_param_0,
	.param .f64 _Z12kernel_scalePddi_param_1,
	.param .u32 _Z12kernel_scalePddi_param_2
)
{
	.reg .pred 	%p<2>;
	.reg .b32 	%r<6>;
	.reg .b64 	%rd<5>;
	.reg .b64 	%fd<4>;

	ld.param.u64 	%rd1, [_Z12kernel_scalePddi_param_0];
	ld.param.f64 	%fd1, [_Z12kernel_scalePddi_param_1];
	ld.param.u32 	%r2, [_Z12kernel_scalePddi_param_2];
	mov.u32 	%r3, %ntid.x;
	mov.u32 	%r4, %ctaid.x;
	mov.u32 	%r5, %tid.x;
	mad.lo.s32 	%r1, %r3, %r4, %r5;
	setp.ge.s32 	%p1, %r1, %r2;
	@%p1 bra 	$L__BB1_2;
	cvta.to.global.u64 	%rd2, %rd1;
	mul.wide.s32 	%rd3, %r1, 8;
	add.s64 	%rd4, %rd2, %rd3;
	ld.global.f64 	%fd2, [%rd4];
	mul.f64 	%fd3, %fd1, %fd2;
	st.global.f64 	[%rd4], %fd3;
$L__BB1_2:
	ret;

}
	// .globl	_Z13kernel_sum_ipPdPKdddi
.visible .entry _Z13kernel_sum_ipPdPKdddi(
	.param .u64 .ptr .align 1 _Z13kernel_sum_ipPdPKdddi_param_0,
	.param .u64 .ptr .align 1 _Z13kernel_sum_ipPdPKdddi_param_1,
	.param .f64 _Z13kernel_sum_ipPdPKdddi_param_2,
	.param .f64 _Z13kernel_sum_ipPdPKdddi_param_3,
	.param .u32 _Z13kernel_sum_ipPdPKdddi_param_4
)
{
	.reg .pred 	%p<2>;
	.reg .b32 	%r<6>;
	.reg .b64 	%rd<8>;
	.reg .b64 	%fd<7>;

	ld.param.u64 	%rd1, [_Z13kernel_sum_ipPdPKdddi_param_0];
	ld.param.u64 	%rd2, [_Z13kernel_sum_ipPdPKdddi_param_1];
	ld.param.f64 	%fd1, [_Z13kernel_sum_ipPdPKdddi_param_2];
	ld.param.f64 	%fd2, [_Z13kernel_sum_ipPdPKdddi_param_3];
	ld.param.u32 	%r2, [_Z13kernel_sum_ipPdPKdddi_param_4];
	mov.u32 	%r3, %ntid.x;
	mov.u32 	%r4, %ctaid.x;
	mov.u32 	%r5, %tid.x;
	mad.lo.s32 	%r1, %r3, %r4, %r5;
	setp.ge.s32 	%p1, %r1, %r2;
	@%p1 bra 	$L__BB2_2;
	cvta.to.global.u64 	%rd3, %rd1;
	cvta.to.global.u64 	%rd4, %rd2;
	mul.wide.s32 	%rd5, %r1, 8;
	add.s64 	%rd6, %rd3, %rd5;
	ld.global.f64 	%fd3, [%rd6];
	add.s64 	%rd7, %rd4, %rd5;
	ld.global.f64 	%fd4, [%rd7];
	mul.f64 	%fd5, %fd2, %fd4;
	fma.rn.f64 	%fd6, %fd1, %fd3, %fd5;
	st.global.f64 	[%rd6], %fd6;
$L__BB2_2:
	ret;

}
	// .globl	_Z10kernel_sumPKdS0_ddPdi
.visible .entry _Z10kernel_sumPKdS0_ddPdi(
	.param .u64 .ptr .align 1 _Z10kernel_sumPKdS0_ddPdi_param_0,
	.param .u64 .ptr .align 1 _Z10kernel_sumPKdS0_ddPdi_param_1,
	.param .f64 _Z10kernel_sumPKdS0_ddPdi_param_2,
	.param .f64 _Z10kernel_sumPKdS0_ddPdi_param_3,
	.param .u64 .ptr .align 1 _Z10kernel_sumPKdS0_ddPdi_param_4,
	.param .u32 _Z10kernel_sumPKdS0_ddPdi_param_5
)
{
	.reg .pred 	%p<2>;
	.reg .b32 	%r<6>;
	.reg .b64 	%rd<11>;
	.reg .b64 	%fd<7>;

	ld.param.u64 	%rd1, [_Z10kernel_sumPKdS0_ddPdi_param_0];
	ld.param.u64 	%rd2, [_Z10kernel_sumPKdS0_ddPdi_param_1];
	ld.param.f64 	%fd1, [_Z10kernel_sumPKdS0_ddPdi_param_2];
	ld.param.f64 	%fd2, [_Z10kernel_sumPKdS0_ddPdi_param_3];
	ld.param.u64 	%rd3, [_Z10kernel_sumPKdS0_ddPdi_param_4];
	ld.param.u32 	%r2, [_Z10kernel_sumPKdS0_ddPdi_param_5];
	mov.u32 	%r3, %ntid.x;
	mov.u32 	%r4, %ctaid.x;
	mov.u32 	%r5, %tid.x;
	mad.lo.s32 	%r1, %r3, %r4, %r5;
	setp.ge.s32 	%p1, %r1, %r2;
	@%p1 bra 	$L__BB3_2;
	cvta.to.global.u64 	%rd4, %rd1;
	cvta.to.global.u64 	%rd5, %rd2;
	cvta.to.global.u64 	%rd6, %rd3;
	mul.wide.s32 	%rd7, %r1, 8;
	add.s64 	%rd8, %rd4, %rd7;
	ld.global.f64 	%fd3, [%rd8];
	add.s64 	%rd9, %rd5, %rd7;
	ld.global.f64 	%fd4, [%rd9];
	mul.f64 	%fd5, %fd2, %fd4;
	fma.rn.f64 	%fd6, %fd1, %fd3, %fd5;
	add.s64 	%rd10, %rd6, %rd7;
	st.global.f64 	[%rd10], %fd6;
$L__BB3_2:
	ret;

}
	// .globl	_Z12kernel_sum_3PKdS0_S0_dddPdi
.visible .entry _Z12kernel_sum_3PKdS0_S0_dddPdi(
	.param .u64 .ptr .align 1 _Z12kernel_sum_3PKdS0_S0_dddPdi_param_0,
	.param .u64 .ptr .align 1 _Z12kernel_sum_3PKdS0_S0_dddPdi_param_1,
	.param .u64 .ptr .align 1 _Z12kernel_sum_3PKdS0_S0_dddPdi_param_2,
	.param .f64 _Z12kernel_sum_3PKdS0_S0_dddPdi_param_3,
	.param .f64 _Z12kernel_sum_3PKdS0_S0_dddPdi_param_4,
	.param .f64 _Z12kernel_sum_3PKdS0_S0_dddPdi_param_5,
	.param .u64 .ptr .align 1 _Z12kernel_sum_3PKdS0_S0_dddPdi_param_6,
	.param .u32 _Z12kernel_sum_3PKdS0_S0_dddPdi_param_7
)
{
	.reg .pred 	%p<2>;
	.reg .b32 	%r<6>;
	.reg .b64 	%rd<14>;
	.reg .b64 	%fd<10>;

	ld.param.u64 	%rd1, [_Z12kernel_sum_3PKdS0_S0_dddPdi_param_0];
	ld.param.u64 	%rd2, [_Z12kernel_sum_3PKdS0_S0_dddPdi_param_1];
	ld.param.u64 	%rd3, [_Z12kernel_sum_3PKdS0_S0_dddPdi_param_2];
	ld.param.f64 	%fd1, [_Z12kernel_sum_3PKdS0_S0_dddPdi_param_3];
	ld.param.f64 	%fd2, [_Z12kernel_sum_3PKdS0_S0_dddPdi_param_4];
	ld.param.f64 	%fd3, [_Z12kernel_sum_3PKdS0_S0_dddPdi_param_5];
	ld.param.u64 	%rd4, [_Z12kernel_sum_3PKdS0_S0_dddPdi_param_6];
	ld.param.u32 	%r2, [_Z12kernel_sum_3PKdS0_S0_dddPdi_param_7];
	mov.u32 	%r3, %ntid.x;
	mov.u32 	%r4, %ctaid.x;
	mov.u32 	%r5, %tid.x;
	mad.lo.s32 	%r1, %r3, %r4, %r5;
	setp.ge.s32 	%p1, %r1, %r2;
	@%p1 bra 	$L__BB4_2;
	cvta.to.global.u64 	%rd5, %rd1;
	cvta.to.global.u64 	%rd6, %rd2;
	cvta.to.global.u64 	%rd7, %rd3;
	cvta.to.global.u64 	%rd8, %rd4;
	mul.wide.s32 	%rd9, %r1, 8;
	add.s64 	%rd10, %rd5, %rd9;
	ld.global.f64 	%fd4, [%rd10];
	add.s64 	%rd11, %rd6, %rd9;
	ld.global.f64 	%fd5, [%rd11];
	mul.f64 	%fd6, %fd2, %fd5;
	fma.rn.f64 	%fd7, %fd1, %fd4, %fd6;
	add.s64 	%rd12, %rd7, %rd9;
	ld.global.f64 	%fd8, [%rd12];
	fma.rn.f64 	%fd9, %fd3, %fd8, %fd7;
	add.s64 	%rd13, %rd8, %rd9;
	st.global.f64 	[%rd13], %fd9;
$L__BB4_2:
	ret;

}
	// .globl	_Z22kernel_array_expansionPKiPKdiPdi
.visible .entry _Z22kernel_array_expansionPKiPKdiPdi(
	.param .u64 .ptr .align 1 _Z22kernel_array_expansionPKiPKdiPdi_param_0,
	.param .u64 .ptr .align 1 _Z22kernel_array_expansionPKiPKdiPdi_param_1,
	.param .u32 _Z22kernel_array_expansionPKiPKdiPdi_param_2,
	.param .u64 .ptr .align 1 _Z22kernel_array_expansionPKiPKdiPdi_param_3,
	.param .u32 _Z22kernel_array_expansionPKiPKdiPdi_param_4
)
{
	.reg .pred 	%p<2>;
	.reg .b32 	%r<9>;
	.reg .b64 	%rd<13>;
	.reg .b64 	%fd<2>;

	ld.param.u64 	%rd4, [_Z22kernel_array_expansionPKiPKdiPdi_param_0];
	ld.param.u64 	%rd2, [_Z22kernel_array_expansionPKiPKdiPdi_param_1];
	ld.param.u32 	%r2, [_Z22kernel_array_expansionPKiPKdiPdi_param_2];
	ld.param.u64 	%rd3, [_Z22kernel_array_expansionPKiPKdiPdi_param_3];
	ld.param.u32 	%r3, [_Z22kernel_array_expansionPKiPKdiPdi_param_4];
	cvta.to.global.u64 	%rd1, %rd4;
	mov.u32 	%r4, %ntid.x;
	mov.u32 	%r5, %ctaid.x;
	mov.u32 	%r6, %tid.x;
	mad.lo.s32 	%r7, %r4, %r5, %r6;
	add.s32 	%r1, %r2, %r7;
	setp.ge.s32 	%p1, %r7, %r3;
	@%p1 bra 	$L__BB5_2;
	cvta.to.global.u64 	%rd5, %rd2;
	cvta.to.global.u64 	%rd6, %rd3;
	mul.wide.s32 	%rd7, %r1, 4;
	add.s64 	%rd8, %rd1, %rd7;
	ld.global.u32 	%r8, [%rd8];
	mul.wide.s32 	%rd9, %r1, 8;
	add.s64 	%rd10, %rd5, %rd9;
	ld.global.f64 	%fd1, [%rd10];
	mul.wide.s32 	%rd11, %r8, 8;
	add.s64 	%rd12, %rd6, %rd11;
	st.global.f64 	[%rd12], %fd1;
$L__BB5_2:
	ret;

}
	// .globl	_Z28kernel_calculate_X_cond_diffPKiS0_PKdS2_Pdi
.visible .entry _Z28kernel_calculate_X_cond_diffPKiS0_PKdS2_Pdi(
	.param .u64 .ptr .align 1 _Z28kernel_calculate_X_cond_diffPKiS0_PKdS2_Pdi_param_0,
	.param .u64 .ptr .align 1 _Z28kernel_calculate_X_cond_diffPKiS0_PKdS2_Pdi_param_1,
	.param .u64 .ptr .align 1 _Z28kernel_calculate_X_cond_diffPKiS0_PKdS2_Pdi_param_2,
	.param .u64 .ptr .align 1 _Z28kernel_calculate_X_cond_diffPKiS0_PKdS2_Pdi_param_3,
	.param .u64 .ptr .align 1 _Z28kernel_calculate_X_cond_diffPKiS0_PKdS2_Pdi_param_4,
	.param .u32 _Z28kernel_calculate_X_cond_diffPKiS0_PKdS2_Pdi_param_5
)
{
	.reg .pred 	%p<2>;
	.reg .b32 	%r<8>;
	.reg .b64 	%rd<21>;
	.reg .b64 	%fd<8>;

	ld.param.u64 	%rd1, [_Z28kernel_calculate_X_cond_diffPKiS0_PKdS2_Pdi_param_0];
	ld.param.u64 	%rd2, [_Z28kernel_calculate_X_cond_diffPKiS0_PKdS2_Pdi_param_1];
	ld.param.u64 	%rd3, [_Z28kernel_calculate_X_cond_diffPKiS0_PKdS2_Pdi_param_2];
	ld.param.u64 	%rd4, [_Z28kernel_calculate_X_cond_diffPKiS0_PKdS2_Pdi_param_3];
	ld.param.u64 	%rd5, [_Z28kernel_calculate_X_cond_diffPKiS0_PKdS2_Pdi_param_4];
	ld.param.u32 	%r2, [_Z28kernel_calculate_X_cond_diffPKiS0_PKdS2_Pdi_param_5];
	mov.u32 	%r3, %ntid.x;
	mov.u32 	%r4, %ctaid.x;
	mov.u32 	%r5, %tid.x;
	mad.lo.s32 	%r1, %r3, %r4, %r5;
	setp.ge.s32 	%p1, %r1, %r2;
	@%p1 bra 	$L__BB6_2;
	cvta.to.global.u64 	%rd6, %rd1;
	cvta.to.global.u64 	%rd7, %rd2;
	cvta.to.global.u64 	%rd8, %rd4;
	cvta.to.global.u64 	%rd9, %rd3;
	cvta.to.global.u64 	%rd10, %rd5;
	mul.wide.s32 	%rd11, %r1, 4;
	add.s64 	%rd12, %rd6, %rd11;
	ld.global.u32 	%r6, [%rd12];
	add.s64 	%rd13, %rd7, %rd11;
	ld.global.u32 	%r7, [%rd13];
	mul.wide.s32 	%rd14, %r6, 8;
	add.s64 	%rd15, %rd8, %rd14;
	ld.global.f64 	%fd1, [%rd15];
	mul.wide.s32 	%rd16, %r7, 8;
	add.s64 	%rd17, %rd8, %rd16;
	ld.global.f64 	%fd2, [%rd17];
	sub.f64 	%fd3, %fd1, %fd2;
	mul.wide.s32 	%rd18, %r1, 8;
	add.s64 	%rd19, %rd9, %rd18;
	ld.global.f64 	%fd4, [%rd19];
	mul.f64 	%fd5, %fd3, %fd4;
	abs.f64 	%fd6, %fd5;
	mul.f64 	%fd7, %fd6, 0d3FE0000000000000;
	add.s64 	%rd20, %rd10, %rd18;
	st.global.f64 	[%rd20], %fd7;
$L__BB6_2:
	ret;

}
	// .globl	_Z24kernel_calculate_currentPKiiiPdi
.visible .entry _Z24kernel_calculate_currentPKiiiPdi(
	.param .u64 .ptr .align 1 _Z24kernel_calculate_currentPKiiiPdi_param_0,
	.param .u32 _Z24kernel_calculate_currentPKiiiPdi_param_1,
	.param .u32 _Z24kernel_calculate_currentPKiiiPdi_param_2,
	.param .u64 .ptr .align 1 _Z24kernel_calculate_currentPKiiiPdi_param_3,
	.param .u32 _Z24kernel_calculate_currentPKiiiPdi_param_4
)
{
	.reg .pred 	%p<2>;
	.reg .b32 	%r<11>;
	.reg .b64 	%rd<11>;
	.reg .b64 	%fd<4>;

	ld.param.u64 	%rd3, [_Z24kernel_calculate_currentPKiiiPdi_param_0];
	ld.param.u32 	%r2, [_Z24kernel_calculate_currentPKiiiPdi_param_1];
	ld.param.u32 	%r1, [_Z24kernel_calculate_currentPKiiiPdi_param_2];
	ld.param.u64 	%rd2, [_Z24kernel_calculate_currentPKiiiPdi_param_3];
	ld.param.u32 	%r3, [_Z24kernel_calculate_currentPKiiiPdi_param_4];
	cvta.to.global.u64 	%rd4, %rd3;
	mov.u32 	%r4, %ntid.x;
	mov.u32 	%r5, %ctaid.x;
	mov.u32 	%r6, %tid.x;
	mad.lo.s32 	%r7, %r4, %r5, %r6;
	add.s32 	%r8, %r2, %r7;
	mul.wide.s32 	%rd5, %r8, 4;
	add.s64 	%rd1, %rd4, %rd5;
	setp.ge.s32 	%p1, %r7, %r3;
	@%p1 bra 	$L__BB7_2;
	cvta.to.global.u64 	%rd6, %rd2;
	ld.global.u32 	%r9, [%rd1];
	add.s32 	%r10, %r9, %r1;
	mul.wide.s32 	%rd7, %r10, 8;
	add.s64 	%rd8, %rd6, %rd7;
	ld.global.f64 	%fd1, [%rd8];
	mul.wide.s32 	%rd9, %r9, 8;
	add.s64 	%rd10, %rd6, %rd9;
	ld.global.f64 	%fd2, [%rd10];
	add.f64 	%fd3, %fd1, %fd2;
	st.global.f64 	[%rd10], %fd3;
	bar.sync 	0;
$L__BB7_2:
	ret;

}
	// .globl	_Z19kernel_copy_currentPKiPdS1_i
.visible .entry _Z19kernel_copy_currentPKiPdS1_i(
	.param .u64 .ptr .align 1 _Z19kernel_copy_currentPKiPdS1_i_param_0,
	.param .u64 .ptr .align 1 _Z19kernel_copy_currentPKiPdS1_i_param_1,
	.param .u64 .ptr .align 1 _Z19kernel_copy_currentPKiPdS1_i_param_2,
	.param .u32 _Z19kernel_copy_currentPKiPdS1_i_param_3
)
{
	.reg .pred 	%p<2>;
	.reg .b32 	%r<7>;
	.reg .b64 	%rd<13>;
	.reg .b64 	%fd<2>;

	ld.param.u64 	%rd1, [_Z19kernel_copy_currentPKiPdS1_i_param_0];
	ld.param.u64 	%rd2, [_Z19kernel_copy_currentPKiPdS1_i_param_1];
	ld.param.u64 	%rd3, [_Z19kernel_copy_currentPKiPdS1_i_param_2];
	ld.param.u32 	%r2, [_Z19kernel_copy_currentPKiPdS1_i_param_3];
	mov.u32 	%r3, %ntid.x;
	mov.u32 	%r4, %ctaid.x;
	mov.u32 	%r5, %tid.x;
	mad.lo.s32 	%r1, %r3, %r4, %r5;
	setp.ge.s32 	%p1, %r1, %r2;
	@%p1 bra 	$L__BB8_2;
	cvta.to.global.u64 	%rd4, %rd1;
	cvta.to.global.u64 	%rd5, %rd2;
	cvta.to.global.u64 	%rd6, %rd3;
	mul.wide.s32 	%rd7, %r1, 4;
	add.s64 	%rd8, %rd4, %rd7;
	ld.global.u32 	%r6, [%rd8];
	mul.wide.s32 	%rd9, %r6, 8;
	add.s64 	%rd10, %rd5, %rd9;
	ld.global.f64 	%fd1, [%rd10];
	mul.wide.s32 	%rd11, %r1, 8;
	add.s64 	%rd12, %rd6, %rd11;
	st.global.f64 	[%rd12], %fd1;
$L__BB8_2:
	ret;

}


// ===== COMPILED SASS (sm_100) =====

	.target	sm_100

	.elftype	@"ET_EXEC"


//--------------------- .note.nv.tkinfo           --------------------------
	.section	.note.nv.tkinfo,"",@"SHT_NOTE"
	.sectionflags	@"SHF_NOTE_NV_TKINFO"
	.tkinfo
        /*0018*/ 	.word	0x00000002
        /*0030*/ 	.string	""
        /*0030*/ 	.string	"ptxas"
        /*0030*/ 	.string	"Cuda compilation tools, release 13.0, V13.0.88"
        /*0030*/ 	.string	"Build cuda_13.0.r13.0/compiler.36424714_0"
        /*0030*/ 	.string	"-arch sm_100 -m 64 "



//--------------------- .note.nv.cuinfo           --------------------------
	.section	.note.nv.cuinfo,"",@"SHT_NOTE"
	.sectionflags	@"SHF_NOTE_NV_CUINFO"
        /*0018*/ 	.short	0x0002
        /*001a*/ 	.short	0x0064
        /*001c*/ 	.short	0x0082
	.zero		2


//--------------------- .nv.info                  --------------------------
	.section	.nv.info,"",@"SHT_CUDA_INFO"
	.align	4


	//----- nvinfo : EIATTR_REGCOUNT
	.align		4
        /*0000*/ 	.byte	0x04, 0x2f
        /*0002*/ 	.short	(.L_1 - .L_0)
	.align		4
.L_0:
        /*0004*/ 	.word	index@(_Z14kernel_set_valPddi)
        /*0008*/ 	.word	0x0000000a


	//----- nvinfo : EIATTR_FRAME_SIZE
	.align		4
.L_1:
        /*000c*/ 	.byte	0x04, 0x11
        /*000e*/ 	.short	(.L_3 - .L_2)
	.align		4
.L_2:
        /*0010*/ 	.word	index@(_Z14kernel_set_valPddi)
        /*0014*/ 	.word	0x00000000


	//----- nvinfo : EIATTR_REGCOUNT
	.align		4
.L_3:
        /*0018*/ 	.byte	0x04, 0x2f
        /*001a*/ 	.short	(.L_5 - .L_4)
	.align		4
.L_4:
        /*001c*/ 	.word	index@(_Z12kernel_scalePddi)
        /*0020*/ 	.word	0x0000000a


	//----- nvinfo : EIATTR_FRAME_SIZE
	.align		4
.L_5:
        /*0024*/ 	.byte	0x04, 0x11
        /*0026*/ 	.short	(.L_7 - .L_6)
	.align		4
.L_6:
        /*0028*/ 	.word	index@(_Z12kernel_scalePddi)
        /*002c*/ 	.word	0x00000000


	//----- nvinfo : EIATTR_REGCOUNT
	.align		4
.L_7:
        /*0030*/ 	.byte	0x04, 0x2f
        /*0032*/ 	.short	(.L_9 - .L_8)
	.align		4
.L_8:
        /*0034*/ 	.word	index@(_Z13kernel_sum_ipPdPKdddi)
        /*0038*/ 	.word	0x0000000c


	//----- nvinfo : EIATTR_FRAME_SIZE
	.align		4
.L_9:
        /*003c*/ 	.byte	0x04, 0x11
        /*003e*/ 	.short	(.L_11 - .L_10)
	.align		4
.L_10:
        /*0040*/ 	.word	index@(_Z13kernel_sum_ipPdPKdddi)
        /*0044*/ 	.word	0x00000000


	//----- nvinfo : EIATTR_REGCOUNT
	.align		4
.L_11:
        /*0048*/ 	.byte	0x04, 0x2f
        /*004a*/ 	.short	(.L_13 - .L_12)
	.align		4
.L_12:
        /*004c*/ 	.word	index@(_Z10kernel_sumPKdS0_ddPdi)
        /*0050*/ 	.word	0x0000000e


	//----- nvinfo : EIATTR_FRAME_SIZE
	.align		4
.L_13:
        /*0054*/ 	.byte	0x04, 0x11
        /*0056*/ 	.short	(.L_15 - .L_14)
	.align		4
.L_14:
        /*0058*/ 	.word	index@(_Z10kernel_sumPKdS0_ddPdi)
        /*005c*/ 	.word	0x00000000


	//----- nvinfo : EIATTR_REGCOUNT
	.align		4
.L_15:
        /*0060*/ 	.byte	0x04, 0x2f
        /*0062*/ 	.short	(.L_17 - .L_16)
	.align		4
.L_16:
        /*0064*/ 	.word	index@(_Z12kernel_sum_3PKdS0_S0_dddPdi)
        /*0068*/ 	.word	0x00000012


	//----- nvinfo : EIATTR_FRAME_SIZE
	.align		4
.L_17:
        /*006c*/ 	.byte	0x04, 0x11
        /*006e*/ 	.short	(.L_19 - .L_18)
	.align		4
.L_18:
        /*0070*/ 	.word	index@(_Z12kernel_sum_3PKdS0_S0_dddPdi)
        /*0074*/ 	.word	0x00000000


	//----- nvinfo : EIATTR_REGCOUNT
	.align		4
.L_19:
        /*0078*/ 	.byte	0x04, 0x2f
        /*007a*/ 	.short	(.L_21 - .L_20)
	.align		4
.L_20:
        /*007c*/ 	.word	index@(_Z22kernel_array_expansionPKiPKdiPdi)
        /*0080*/ 	.word	0x0000000a


	//----- nvinfo : EIATTR_FRAME_SIZE
	.align		4
.L_21:
        /*0084*/ 	.byte	0x04, 0x11
        /*0086*/ 	.short	(.L_23 - .L_22)
	.align		4
.L_22:
        /*0088*/ 	.word	index@(_Z22kernel_array_expansionPKiPKdiPdi)
        /*008c*/ 	.word	0x00000000


	//----- nvinfo : EIATTR_REGCOUNT
	.align		4
.L_23:
        /*0090*/ 	.byte	0x04, 0x2f
        /*0092*/ 	.short	(.L_25 - .L_24)
	.align		4
.L_24:
        /*0094*/ 	.word	index@(_Z28kernel_calculate_X_cond_diffPKiS0_PKdS2_Pdi)
        /*0098*/ 	.word	0x00000010


	//----- nvinfo : EIATTR_FRAME_SIZE
	.align		4
.L_25:
        /*009c*/ 	.byte	0x04, 0x11
        /*009e*/ 	.short	(.L_27 - .L_26)
	.align		4
.L_26:
        /*00a0*/ 	.word	index@(_Z28kernel_calculate_X_cond_diffPKiS0_PKdS2_Pdi)
        /*00a4*/ 	.word	0x00000000


	//----- nvinfo : EIATTR_REGCOUNT
	.align		4
.L_27:
        /*00a8*/ 	.byte	0x04, 0x2f
        /*00aa*/ 	.short	(.L_29 - .L_28)
	.align		4
.L_28:
        /*00ac*/ 	.word	index@(_Z24kernel_calculate_currentPKiiiPdi)
        /*00b0*/ 	.word	0x0000000c


	//----- nvinfo : EIATTR_FRAME_SIZE
	.align		4
.L_29:
        /*00b4*/ 	.byte	0x04, 0x11
        /*00b6*/ 	.short	(.L_31 - .L_30)
	.align		4
.L_30:
        /*00b8*/ 	.word	index@(_Z24kernel_calculate_currentPKiiiPdi)
        /*00bc*/ 	.word	0x00000000


	//----- nvinfo : EIATTR_REGCOUNT
	.align		4
.L_31:
        /*00c0*/ 	.byte	0x04, 0x2f
        /*00c2*/ 	.short	(.L_33 - .L_32)
	.align		4
.L_32:
        /*00c4*/ 	.word	index@(_Z19kernel_copy_currentPKiPdS1_i)
        /*00c8*/ 	.word	0x0000000c


	//----- nvinfo : EIATTR_FRAME_SIZE
	.align		4
.L_33:
        /*00cc*/ 	.byte	0x04, 0x11
        /*00ce*/ 	.short	(.L_35 - .L_34)
	.align		4
.L_34:
        /*00d0*/ 	.word	index@(_Z19kernel_copy_currentPKiPdS1_i)
        /*00d4*/ 	.word	0x00000000


	//----- nvinfo : EIATTR_MIN_STACK_SIZE
	.align		4
.L_35:
        /*00d8*/ 	.byte	0x04, 0x12
        /*00da*/ 	.short	(.L_37 - .L_36)
	.align		4
.L_36:
        /*00dc*/ 	.word	index@(_Z19kernel_copy_currentPKiPdS1_i)
        /*00e0*/ 	.word	0x00000000


	//----- nvinfo : EIATTR_MIN_STACK_SIZE
	.align		4
.L_37:
        /*00e4*/ 	.byte	0x04, 0x12
        /*00e6*/ 	.short	(.L_39 - .L_38)
	.align		4
.L_38:
        /*00e8*/ 	.word	index@(_Z24kernel_calculate_currentPKiiiPdi)
        /*00ec*/ 	.word	0x00000000


	//----- nvinfo : EIATTR_MIN_STACK_SIZE
	.align		4
.L_39:
        /*00f0*/ 	.byte	0x04, 0x12
        /*00f2*/ 	.short	(.L_41 - .L_40)
	.align		4
.L_40:
        /*00f4*/ 	.word	index@(_Z28kernel_calculate_X_cond_diffPKiS0_PKdS2_Pdi)
        /*00f8*/ 	.word	0x00000000


	//----- nvinfo : EIATTR_MIN_STACK_SIZE
	.align		4
.L_41:
        /*00fc*/ 	.byte	0x04, 0x12
        /*00fe*/ 	.short	(.L_43 - .L_42)
	.align		4
.L_42:
        /*0100*/ 	.word	index@(_Z22kernel_array_expansionPKiPKdiPdi)
        /*0104*/ 	.word	0x00000000


	//----- nvinfo : EIATTR_MIN_STACK_SIZE
	.align		4
.L_43:
        /*0108*/ 	.byte	0x04, 0x12
        /*010a*/ 	.short	(.L_45 - .L_44)
	.align		4
.L_44:
        /*010c*/ 	.word	index@(_Z12kernel_sum_3PKdS0_S0_dddPdi)
        /*0110*/ 	.word	0x00000000


	//----- nvinfo : EIATTR_MIN_STACK_SIZE
	.align		4
.L_45:
        /*0114*/ 	.byte	0x04, 0x12
        /*0116*/ 	.short	(.L_47 - .L_46)
	.align		4
.L_46:
        /*0118*/ 	.word	index@(_Z10kernel_sumPKdS0_ddPdi)
        /*011c*/ 	.word	0x00000000


	//----- nvinfo : EIATTR_MIN_STACK_SIZE
	.align		4
.L_47:
        /*0120*/ 	.byte	0x04, 0x12
        /*0122*/ 	.short	(.L_49 - .L_48)
	.align		4
.L_48:
        /*0124*/ 	.word	index@(_Z13kernel_sum_ipPdPKdddi)
        /*0128*/ 	.word	0x00000000


	//----- nvinfo : EIATTR_MIN_STACK_SIZE
	.align		4
.L_49:
        /*012c*/ 	.byte	0x04, 0x12
        /*012e*/ 	.short	(.L_51 - .L_50)
	.align		4
.L_50:
        /*0130*/ 	.word	index@(_Z12kernel_scalePddi)
        /*0134*/ 	.word	0x00000000


	//----- nvinfo : EIATTR_MIN_STACK_SIZE
	.align		4
.L_51:
        /*0138*/ 	.byte	0x04, 0x12
        /*013a*/ 	.short	(.L_53 - .L_52)
	.align		4
.L_52:
        /*013c*/ 	.word	index@(_Z14kernel_set_valPddi)
        /*0140*/ 	.word	0x00000000
.L_53:


//--------------------- .nv.compat                --------------------------
	.section	.nv.compat,"",@"SHT_CUDA_COMPAT_INFO"
	.align	4
        /*0000*/ 	.byte	0x02, 0x09, 0x00, 0x00, 0x02, 0x02, 0x01, 0x00, 0x02, 0x05, 0x05, 0x00, 0x03, 0x07, 0x01, 0x01
        /*0010*/ 	.byte	0x02, 0x03, 0x00, 0x00, 0x02, 0x06, 0x01, 0x00, 0x04, 0x0b, 0x08, 0x00, 0x01, 0x00, 0x00, 0x00
        /*0020*/ 	.byte	0x00, 0x00, 0x00, 0x00


//--------------------- .nv.info._Z19kernel_copy_currentPKiPdS1_i --------------------------
	.section	.nv.info._Z19kernel_copy_currentPKiPdS1_i,"",@"SHT_CUDA_INFO"
	.sectionflags	@""
	.align	4


	//----- nvinfo : EIATTR_CUDA_API_VERSION
	.align		4
        /*0000*/ 	.byte	0x04, 0x37
        /*0002*/ 	.short	(.L_55 - .L_54)
.L_54:
        /*0004*/ 	.word	0x00000082


	//----- nvinfo : EIATTR_KPARAM_INFO
	.align		4
.L_55:
        /*0008*/ 	.byte	0x04, 0x17
        /*000a*/ 	.short	(.L_57 - .L_56)
.L_56:
        /*000c*/ 	.word	0x00000000
        /*0010*/ 	.short	0x0003
        /*0012*/ 	.short	0x0018
        /*0014*/ 	.byte	0x00, 0xf0, 0x11, 0x00


	//----- nvinfo : EIATTR_KPARAM_INFO
	.align		4
.L_57:
        /*0018*/ 	.byte	0x04, 0x17
        /*001a*/ 	.short	(.L_59 - .L_58)
.L_58:
        /*001c*/ 	.word	0x00000000
        /*0020*/ 	.short	0x0002
        /*0022*/ 	.short	0x0010
        /*0024*/ 	.byte	0x00, 0xf5, 0x21, 0x00


	//----- nvinfo : EIATTR_KPARAM_INFO
	.align		4
.L_59:
        /*0028*/ 	.byte	0x04, 0x17
        /*002a*/ 	.short	(.L_61 - .L_60)
.L_60:
        /*002c*/ 	.word	0x00000000
        /*0030*/ 	.short	0x0001
        /*0032*/ 	.short	0x0008
        /*0034*/ 	.byte	0x00, 0xf5, 0x21, 0x00


	//----- nvinfo : EIATTR_KPARAM_INFO
	.align		4
.L_61:
        /*0038*/ 	.byte	0x04, 0x17
        /*003a*/ 	.short	(.L_63 - .L_62)
.L_62:
        /*003c*/ 	.word	0x00000000
        /*0040*/ 	.short	0x0000
        /*0042*/ 	.short	0x0000
        /*0044*/ 	.byte	0x00, 0xf5, 0x21, 0x00


	//----- nvinfo : EIATTR_SPARSE_MMA_MASK
	.align		4
.L_63:
        /*0048*/ 	.byte	0x03, 0x50
        /*004a*/ 	.short	0x0000


	//----- nvinfo : EIATTR_MAXREG_COUNT
	.align		4
        /*004c*/ 	.byte	0x03, 0x1b
        /*004e*/ 	.short	0x00ff


	//----- nvinfo : EIATTR_MERCURY_ISA_VERSION
	.align		4
        /*0050*/ 	.byte	0x03, 0x5f
        /*0052*/ 	.short	0x0101


	//----- nvinfo : EIATTR_VRC_CTA_INIT_COUNT
	.align		4
        /*0054*/ 	.byte	0x02, 0x4a
	.zero		1
	.zero		1


	//----- nvinfo : EIATTR_EXIT_INSTR_OFFSETS
	.align		4
        /*0058*/ 	.byte	0x04, 0x1c
        /*005a*/ 	.short	(.L_65 - .L_64)


	//   ....[0]....
.L_64:
        /*005c*/ 	.word	0x00000070


	//   ....[1]....
        /*0060*/ 	.word	0x00000120


	//----- nvinfo : EIATTR_CBANK_PARAM_SIZE
	.align		4
.L_65:
        /*0064*/ 	.byte	0x03, 0x19
        /*0066*/ 	.short	0x001c


	//----- nvinfo : EIATTR_PARAM_CBANK
	.align		4
        /*0068*/ 	.byte	0x04, 0x0a
        /*006a*/ 	.short	(.L_67 - .L_66)
	.align		4
.L_66:
        /*006c*/ 	.word	index@(.nv.constant0._Z19kernel_copy_currentPKiPdS1_i)
        /*0070*/ 	.short	0x0380
        /*0072*/ 	.short	0x001c


	//----- nvinfo : EIATTR_SW_WAR
	.align		4
.L_67:
        /*0074*/ 	.byte	0x04, 0x36
        /*0076*/ 	.short	(.L_69 - .L_68)
.L_68:
        /*0078*/ 	.word	0x00000008
.L_69:


//--------------------- .nv.info._Z24kernel_calculate_currentPKiiiPdi --------------------------
	.section	.nv.info._Z24kernel_calculate_currentPKiiiPdi,"",@"SHT_CUDA_INFO"
	.sectionflags	@""
	.align	4


	//----- nvinfo : EIATTR_CUDA_API_VERSION
	.align		4
        /*0000*/ 	.byte	0x04, 0x37
        /*0002*/ 	.short	(.L_71 - .L_70)
.L_70:
        /*0004*/ 	.word	0x00000082


	//----- nvinfo : EIATTR_KPARAM_INFO
	.align		4
.L_71:
        /*0008*/ 	.byte	0x04, 0x17
        /*000a*/ 	.short	(.L_73 - .L_72)
.L_72:
        /*000c*/ 	.word	0x00000000
        /*0010*/ 	.short	0x0004
        /*0012*/ 	.short	0x0018
        /*0014*/ 	.byte	0x00, 0xf0, 0x11, 0x00


	//----- nvinfo : EIATTR_KPARAM_INFO
	.align		4
.L_73:
        /*0018*/ 	.byte	0x04, 0x17
        /*001a*/ 	.short	(.L_75 - .L_74)
.L_74:
        /*001c*/ 	.word	0x00000000
        /*0020*/ 	.short	0x0003
        /*0022*/ 	.short	0x0010
        /*0024*/ 	.byte	0x00, 0xf5, 0x21, 0x00


	//----- nvinfo : EIATTR_KPARAM_INFO
	.align		4
.L_75:
        /*0028*/ 	.byte	0x04, 0x17
        /*002a*/ 	.short	(.L_77 - .L_76)
.L_76:
        /*002c*/ 	.word	0x00000000
        /*0030*/ 	.short	0x0002
        /*0032*/ 	.short	0x000c
        /*0034*/ 	.byte	0x00, 0xf0, 0x11, 0x00


	//----- nvinfo : EIATTR_KPARAM_INFO
	.align		4
.L_77:
        /*0038*/ 	.byte	0x04, 0x17
        /*003a*/ 	.short	(.L_79 - .L_78)
.L_78:
        /*003c*/ 	.word	0x00000000
        /*0040*/ 	.short	0x0001
        /*0042*/ 	.short	0x0008
        /*0044*/ 	.byte	0x00, 0xf0, 0x11, 0x00


	//----- nvinfo : EIATTR_KPARAM_INFO
	.align		4
.L_79:
        /*0048*/ 	.byte	0x04, 0x17
        /*004a*/ 	.short	(.L_81 - .L_80)
.L_80:
        /*004c*/ 	.word	0x00000000
        /*0050*/ 	.short	0x0000
        /*0052*/ 	.short	0x0000
        /*0054*/ 	.byte	0x00, 0xf5, 0x21, 0x00


	//----- nvinfo : EIATTR_SPARSE_MMA_MASK
	.align		4
.L_81:
        /*0058*/ 	.byte	0x03, 0x50
        /*005a*/ 	.short	0x0000


	//----- nvinfo : EIATTR_MAXREG_COUNT
	.align		4
        /*005c*/ 	.byte	0x03, 0x1b
        /*005e*/ 	.short	0x00ff


	//----- nvinfo : EIATTR_NUM_BARRIERS
	.align		4
        /*0060*/ 	.byte	0x02, 0x4c
        /*0062*/ 	.byte	0x01
	.zero		1


	//----- nvinfo : EIATTR_MERCURY_ISA_VERSION
	.align		4
        /*0064*/ 	.byte	0x03, 0x5f
        /*0066*/ 	.short	0x0101


	//----- nvinfo : EIATTR_VRC_CTA_INIT_COUNT
	.align		4
        /*0068*/ 	.byte	0x02, 0x4a
	.zero		1
	.zero		1


	//----- nvinfo : EIATTR_EXIT_INSTR_OFFSETS
	.align		4
        /*006c*/ 	.byte	0x04, 0x1c
        /*006e*/ 	.short	(.L_83 - .L_82)


	//   ....[0]....
.L_82:
        /*0070*/ 	.word	0x000000a0


	//   ....[1]....
        /*0074*/ 	.word	0x00000180


	//----- nvinfo : EIATTR_CBANK_PARAM_SIZE
	.align		4
.L_83:
        /*0078*/ 	.byte	0x03, 0x19
        /*007a*/ 	.short	0x001c


	//----- nvinfo : EIATTR_PARAM_CBANK
	.align		4
        /*007c*/ 	.byte	0x04, 0x0a
        /*007e*/ 	.short	(.L_85 - .L_84)
	.align		4
.L_84:
        /*0080*/ 	.word	index@(.nv.constant0._Z24kernel_calculate_currentPKiiiPdi)
        /*0084*/ 	.short	0x0380
        /*0086*/ 	.short	0x001c


	//----- nvinfo : EIATTR_SW_WAR
	.align		4
.L_85:
        /*0088*/ 	.byte	0x04, 0x36
        /*008a*/ 	.short	(.L_87 - .L_86)
.L_86:
        /*008c*/ 	.word	0x00000008
.L_87:


//--------------------- .nv.info._Z28kernel_calculate_X_cond_diffPKiS0_PKdS2_Pdi --------------------------
	.section	.nv.info._Z28kernel_calculate_X_cond_diffPKiS0_PKdS2_Pdi,"",@"SHT_CUDA_INFO"
	.sectionflags	@""
	.align	4


	//----- nvinfo : EIATTR_CUDA_API_VERSION
	.align		4
        /*0000*/ 	.byte	0x04, 0x37
        /*0002*/ 	.short	(.L_89 - .L_88)
.L_88:
        /*0004*/ 	.word	0x00000082


	//----- nvinfo : EIATTR_KPARAM_INFO
	.align		4
.L_89:
        /*0008*/ 	.byte	0x04, 0x17
        /*000a*/ 	.short	(.L_91 - .L_90)
.L_90:
        /*000c*/ 	.word	0x00000000
        /*0010*/ 	.short	0x0005
        /*0012*/ 	.short	0x0028
        /*0014*/ 	.byte	0x00, 0xf0, 0x11, 0x00


	//----- nvinfo : EIATTR_KPARAM_INFO
	.align		4
.L_91:
        /*0018*/ 	.byte	0x04, 0x17
        /*001a*/ 	.short	(.L_93 - .L_92)
.L_92:
        /*001c*/ 	.word	0x00000000
        /*0020*/ 	.short	0x0004
        /*0022*/ 	.short	0x0020
        /*0024*/ 	.byte	0x00, 0xf5, 0x21, 0x00


	//----- nvinfo : EIATTR_KPARAM_INFO
	.align		4
.L_93:
        /*0028*/ 	.byte	0x04, 0x17
        /*002a*/ 	.short	(.L_95 - .L_94)
.L_94:
        /*002c*/ 	.word	0x00000000
        /*0030*/ 	.short	0x0003
        /*0032*/ 	.short	0x0018
        /*0034*/ 	.byte	0x00, 0xf5, 0x21, 0x00


	//----- nvinfo : EIATTR_KPARAM_INFO
	.align		4
.L_95:
        /*0038*/ 	.byte	0x04, 0x17
        /*003a*/ 	.short	(.L_97 - .L_96)
.L_96:
        /*003c*/ 	.word	0x00000000
        /*0040*/ 	.short	0x0002
        /*0042*/ 	.short	0x0010
        /*0044*/ 	.byte	0x00, 0xf5, 0x21, 0x00


	//----- nvinfo : EIATTR_KPARAM_INFO
	.align		4
.L_97:
        /*0048*/ 	.byte	0x04, 0x17
        /*004a*/ 	.short	(.L_99 - .L_98)
.L_98:
        /*004c*/ 	.word	0x00000000
        /*0050*/ 	.short	0x0001
        /*0052*/ 	.short	0x0008
        /*0054*/ 	.byte	0x00, 0xf5, 0x21, 0x00


	//----- nvinfo : EIATTR_KPARAM_INFO
	.align		4
.L_99:
        /*0058*/ 	.byte	0x04, 0x17
        /*005a*/ 	.short	(.L_101 - .L_100)
.L_100:
        /*005c*/ 	.word	0x00000000
        /*0060*/ 	.short	0x0000
        /*0062*/ 	.short	0x0000
        /*0064*/ 	.byte	0x00, 0xf5, 0x21, 0x00


	//----- nvinfo : EIATTR_SPARSE_MMA_MASK
	.align		4
.L_101:
        /*0068*/ 	.byte	0x03, 0x50
        /*006a*/ 	.short	0x0000


	//----- nvinfo : EIATTR_MAXREG_COUNT
	.align		4
        /*006c*/ 	.byte	0x03, 0x1b
        /*006e*/ 	.short	0x00ff


	//----- nvinfo : EIATTR_MERCURY_ISA_VERSION
	.align		4
        /*0070*/ 	.byte	0x03, 0x5f
        /*0072*/ 	.short	0x0101


	//----- nvinfo : EIATTR_VRC_CTA_INIT_COUNT
	.align		4
        /*0074*/ 	.byte	0x02, 0x4a
	.zero		1
	.zero		1


	//----- nvinfo : EIATTR_EXIT_INSTR_OFFSETS
	.align		4
        /*0078*/ 	.byte	0x04, 0x1c
        /*007a*/ 	.short	(.L_103 - .L_102)


	//   ....[0]....
.L_102:
        /*007c*/ 	.word	0x00000070


	//   ....[1]....
        /*0080*/ 	.word	0x000001d0


	//----- nvinfo : EIATTR_CBANK_PARAM_SIZE
	.align		4
.L_103:
        /*0084*/ 	.byte	0x03, 0x19
        /*0086*/ 	.short	0x002c


	//----- nvinfo : EIATTR_PARAM_CBANK
	.align		4
        /*0088*/ 	.byte	0x04, 0x0a
        /*008a*/ 	.short	(.L_105 - .L_104)
	.align		4
.L_104:
        /*008c*/ 	.word	index@(.nv.constant0._Z28kernel_calculate_X_cond_diffPKiS0_PKdS2_Pdi)
        /*0090*/ 	.short	0x0380
        /*0092*/ 	.short	0x002c


	//----- nvinfo : EIATTR_SW_WAR
	.align		4
.L_105:
        /*0094*/ 	.byte	0x04, 0x36
        /*0096*/ 	.short	(.L_107 - .L_106)
.L_106:
        /*0098*/ 	.word	0x00000008
.L_107:


//--------------------- .nv.info._Z22kernel_array_expansionPKiPKdiPdi --------------------------
	.section	.nv.info._Z22kernel_array_expansionPKiPKdiPdi,"",@"SHT_CUDA_INFO"
	.sectionflags	@""
	.align	4


	//----- nvinfo : EIATTR_CUDA_API_VERSION
	.align		4
        /*0000*/ 	.byte	0x04, 0x37
        /*0002*/ 	.short	(.L_109 - .L_108)
.L_108:
        /*0004*/ 	.word	0x00000082


	//----- nvinfo : EIATTR_KPARAM_INFO
	.align		4
.L_109:
        /*0008*/ 	.byte	0x04, 0x17
        /*000a*/ 	.short	(.L_111 - .L_110)
.L_110:
        /*000c*/ 	.word	0x00000000
        /*0010*/ 	.short	0x0004
        /*0012*/ 	.short	0x0020
        /*0014*/ 	.byte	0x00, 0xf0, 0x11, 0x00


	//----- nvinfo : EIATTR_KPARAM_INFO
	.align		4
.L_111:
        /*0018*/ 	.byte	0x04, 0x17
        /*001a*/ 	.short	(.L_113 - .L_112)
.L_112:
        /*001c*/ 	.word	0x00000000
        /*0020*/ 	.short	0x0003
        /*0022*/ 	.short	0x0018
        /*0024*/ 	.byte	0x00, 0xf5, 0x21, 0x00


	//----- nvinfo : EIATTR_KPARAM_INFO
	.align		4
.L_113:
        /*0028*/ 	.byte	0x04, 0x17
        /*002a*/ 	.short	(.L_115 - .L_114)
.L_114:
        /*002c*/ 	.word	0x00000000
        /*0030*/ 	.short	0x0002
        /*0032*/ 	.short	0x0010
        /*0034*/ 	.byte	0x00, 0xf0, 0x11, 0x00


	//----- nvinfo : EIATTR_KPARAM_INFO
	.align		4
.L_115:
        /*0038*/ 	.byte	0x04, 0x17
        /*003a*/ 	.short	(.L_117 - .L_116)
.L_116:
        /*003c*/ 	.word	0x00000000
        /*0040*/ 	.short	0x0001
        /*0042*/ 	.short	0x0008
        /*0044*/ 	.byte	0x00, 0xf5, 0x21, 0x00


	//----- nvinfo : EIATTR_KPARAM_INFO
	.align		4
.L_117:
        /*0048*/ 	.byte	0x04, 0x17
        /*004a*/ 	.short	(.L_119 - .L_118)
.L_118:
        /*004c*/ 	.word	0x00000000
        /*0050*/ 	.short	0x0000
        /*0052*/ 	.short	0x0000
        /*0054*/ 	.byte	0x00, 0xf5, 0x21, 0x00


	//----- nvinfo : EIATTR_SPARSE_MMA_MASK
	.align		4
.L_119:
        /*0058*/ 	.byte	0x03, 0x50
        /*005a*/ 	.short	0x0000


	//----- nvinfo : EIATTR_MAXREG_COUNT
	.align		4
        /*005c*/ 	.byte	0x03, 0x1b
        /*005e*/ 	.short	0x00ff


	//----- nvinfo : EIATTR_MERCURY_ISA_VERSION
	.align		4
        /*0060*/ 	.byte	0x03, 0x5f
        /*0062*/ 	.short	0x0101


	//----- nvinfo : EIATTR_VRC_CTA_INIT_COUNT
	.align		4
        /*0064*/ 	.byte	0x02, 0x4a
	.zero		1
	.zero		1


	//----- nvinfo : EIATTR_EXIT_INSTR_OFFSETS
	.align		4
        /*0068*/ 	.byte	0x04, 0x1c
        /*006a*/ 	.short	(.L_121 - .L_120)


	//   ....[0]....
.L_120:
        /*006c*/ 	.word	0x00000090


	//   ....[1]....
        /*0070*/ 	.word	0x00000140


	//----- nvinfo : EIATTR_CBANK_PARAM_SIZE
	.align		4
.L_121:
        /*0074*/ 	.byte	0x03, 0x19
        /*0076*/ 	.short	0x0024


	//----- nvinfo : EIATTR_PARAM_CBANK
	.align		4
        /*0078*/ 	.byte	0x04, 0x0a
        /*007a*/ 	.short	(.L_123 - .L_122)
	.align		4
.L_122:
        /*007c*/ 	.word	index@(.nv.constant0._Z22kernel_array_expansionPKiPKdiPdi)
        /*0080*/ 	.short	0x0380
        /*0082*/ 	.short	0x0024


	//----- nvinfo : EIATTR_SW_WAR
	.align		4
.L_123:
        /*0084*/ 	.byte	0x04, 0x36
        /*0086*/ 	.short	(.L_125 - .L_124)
.L_124:
        /*0088*/ 	.word	0x00000008
.L_125:


//--------------------- .nv.info._Z12kernel_sum_3PKdS0_S0_dddPdi --------------------------
	.section	.nv.info._Z12kernel_sum_3PKdS0_S0_dddPdi,"",@"SHT_CUDA_INFO"
	.sectionflags	@""
	.align	4


	//----- nvinfo : EIATTR_CUDA_API_VERSION
	.align		4
        /*0000*/ 	.byte	0x04, 0x37
        /*0002*/ 	.short	(.L_127 - .L_126)
.L_126:
        /*0004*/ 	.word	0x00000082


	//----- nvinfo : EIATTR_KPARAM_INFO
	.align		4
.L_127:
        /*0008*/ 	.byte	0x04, 0x17
        /*000a*/ 	.short	(.L_129 - .L_128)
.L_128:
        /*000c*/ 	.word	0x00000000
        /*0010*/ 	.short	0x0007
        /*0012*/ 	.short	0x0038
        /*0014*/ 	.byte	0x00, 0xf0, 0x11, 0x00


	//----- nvinfo : EIATTR_KPARAM_INFO
	.align		4
.L_129:
        /*0018*/ 	.byte	0x04, 0x17
        /*001a*/ 	.short	(.L_131 - .L_130)
.L_130:
        /*001c*/ 	.word	0x00000000
        /*0020*/ 	.short	0x0006
        /*0022*/ 	.short	0x0030
        /*0024*/ 	.byte	0x00, 0xf5, 0x21, 0x00


	//----- nvinfo : EIATTR_KPARAM_INFO
	.align		4
.L_131:
        /*0028*/ 	.byte	0x04, 0x17
        /*002a*/ 	.short	(.L_133 - .L_132)
.L_132:
        /*002c*/ 	.word	0x00000000
        /*0030*/ 	.short	0x0005
        /*0032*/ 	.short	0x0028
        /*0034*/ 	.byte	0x00, 0xf0, 0x21, 0x00


	//----- nvinfo : EIATTR_KPARAM_INFO
	.align		4
.L_133:
        /*0038*/ 	.byte	0x04, 0x17
        /*003a*/ 	.short	(.L_135 - .L_134)
.L_134:
        /*003c*/ 	.word	0x00000000
        /*0040*/ 	.short	0x0004
        /*0042*/ 	.short	0x0020
        /*0044*/ 	.byte	0x00, 0xf0, 0x21, 0x00


	//----- nvinfo : EIATTR_KPARAM_INFO
	.align		4
.L_135:
        /*0048*/ 	.byte	0x04, 0x17
        /*004a*/ 	.short	(.L_137 - .L_136)
.L_136:
        /*004c*/ 	.word	0x00000000
        /*0050*/ 	.short	0x0003
        /*0052*/ 	.short	0x0018
        /*0054*/ 	.byte	0x00, 0xf0, 0x21, 0x00


	//----- nvinfo : EIATTR_KPARAM_INFO
	.align		4
.L_137:
        /*0058*/ 	.byte	0x04, 0x17
        /*005a*/ 	.short	(.L_139 - .L_138)
.L_138:
        /*005c*/ 	.word	0x00000000
        /*0060*/ 	.short	0x0002
        /*0062*/ 	.short	0x0010
        /*0064*/ 	.byte	0x00, 0xf5, 0x21, 0x00


	//----- nvinfo : EIATTR_KPARAM_INFO
	.align		4
.L_139:
        /*0068*/ 	.byte	0x04, 0x17
        /*006a*/ 	.short	(.L_141 - .L_140)
.L_140:
        /*006c*/ 	.word	0x00000000
        /*0070*/ 	.short	0x0001
        /*0072*/ 	.short	0x0008
        /*0074*/ 	.byte	0x00, 0xf5, 0x21, 0x00


	//----- nvinfo : EIATTR_KPARAM_INFO
	.align		4
.L_141:
        /*0078*/ 	.byte	0x04, 0x17
        /*007a*/ 	.short	(.L_143 - .L_142)
.L_142:
        /*007c*/ 	.word	0x00000000
        /*0080*/ 	.short	0x0000
        /*0082*/ 	.short	0x0000
        /*0084*/ 	.byte	0x00, 0xf5, 0x21, 0x00


	//----- nvinfo : EIATTR_SPARSE_MMA_MASK
	.align		4
.L_143:
        /*0088*/ 	.byte	0x03, 0x50
        /*008a*/ 	.short	0x0000


	//----- nvinfo : EIATTR_MAXREG_COUNT
	.align		4
        /*008c*/ 	.byte	0x03, 0x1b
        /*008e*/ 	.short	0x00ff


	//----- nvinfo : EIATTR_MERCURY_ISA_VERSION
	.align		4
        /*0090*/ 	.byte	0x03, 0x5f
        /*0092*/ 	.short	0x0101


	//----- nvinfo : EIATTR_VRC_CTA_INIT_COUNT
	.align		4
        /*0094*/ 	.byte	0x02, 0x4a
	.zero		1
	.zero		1


	//----- nvinfo : EIATTR_EXIT_INSTR_OFFSETS
	.align		4
        /*0098*/ 	.byte	0x04, 0x1c
        /*009a*/ 	.short	(.L_145 - .L_144)


	//   ....[0]....
.L_144:
        /*009c*/ 	.word	0x00000070


	//   ....[1]....
        /*00a0*/ 	.word	0x000001a0


	//----- nvinfo : EIATTR_CBANK_PARAM_SIZE
	.align		4
.L_145:
        /*00a4*/ 	.byte	0x03, 0x19
        /*00a6*/ 	.short	0x003c


	//----- nvinfo : EIATTR_PARAM_CBANK
	.align		4
        /*00a8*/ 	.byte	0x04, 0x0a
        /*00aa*/ 	.short	(.L_147 - .L_146)
	.align		4
.L_146:
        /*00ac*/ 	.word	index@(.nv.constant0._Z12kernel_sum_3PKdS0_S0_dddPdi)
        /*00b0*/ 	.short	0x0380
        /*00b2*/ 	.short	0x003c


	//----- nvinfo : EIATTR_SW_WAR
	.align		4
.L_147:
        /*00b4*/ 	.byte	0x04, 0x36
        /*00b6*/ 	.short	(.L_149 - .L_148)
.L_148:
        /*00b8*/ 	.word	0x00000008
.L_149:


//--------------------- .nv.info._Z10kernel_sumPKdS0_ddPdi --------------------------
	.section	.nv.info._Z10kernel_sumPKdS0_ddPdi,"",@"SHT_CUDA_INFO"
	.sectionflags	@""
	.align	4


	//----- nvinfo : EIATTR_CUDA_API_VERSION
	.align		4
        /*0000*/ 	.byte	0x04, 0x37
        /*0002*/ 	.short	(.L_151 - .L_150)
.L_150:
        /*0004*/ 	.word	0x00000082


	//----- nvinfo : EIATTR_KPARAM_INFO
	.align		4
.L_151:
        /*0008*/ 	.byte	0x04, 0x17
        /*000a*/ 	.short	(.L_153 - .L_152)
.L_152:
        /*000c*/ 	.word	0x00000000
        /*0010*/ 	.short	0x0005
        /*0012*/ 	.short	0x0028
        /*0014*/ 	.byte	0x00, 0xf0, 0x11, 0x00


	//----- nvinfo : EIATTR_KPARAM_INFO
	.align		4
.L_153:
        /*0018*/ 	.byte	0x04, 0x17
        /*001a*/ 	.short	(.L_155 - .L_154)
.L_154:
        /*001c*/ 	.word	0x00000000
        /*0020*/ 	.short	0x0004
        /*0022*/ 	.short	0x0020
        /*0024*/ 	.byte	0x00, 0xf5, 0x21, 0x00


	//----- nvinfo : EIATTR_KPARAM_INFO
	.align		4
.L_155:
        /*0028*/ 	.byte	0x04, 0x17
        /*002a*/ 	.short	(.L_157 - .L_156)
.L_156:
        /*002c*/ 	.word	0x00000000
        /*0030*/ 	.short	0x0003
        /*0032*/ 	.short	0x0018
        /*0034*/ 	.byte	0x00, 0xf0, 0x21, 0x00


	//----- nvinfo : EIATTR_KPARAM_INFO
	.align		4
.L_157:
        /*0038*/ 	.byte	0x04, 0x17
        /*003a*/ 	.short	(.L_159 - .L_158)
.L_158:
        /*003c*/ 	.word	0x00000000
        /*0040*/ 	.short	0x0002
        /*0042*/ 	.short	0x0010
        /*0044*/ 	.byte	0x00, 0xf0, 0x21, 0x00


	//----- nvinfo : EIATTR_KPARAM_INFO
	.align		4
.L_159:
        /*0048*/ 	.byte	0x04, 0x17
        /*004a*/ 	.short	(.L_161 - .L_160)
.L_160:
        /*004c*/ 	.word	0x00000000
        /*0050*/ 	.short	0x0001
        /*0052*/ 	.short	0x0008
        /*0054*/ 	.byte	0x00, 0xf5, 0x21, 0x00


	//----- nvinfo : EIATTR_KPARAM_INFO
	.align		4
.L_161:
        /*0058*/ 	.byte	0x04, 0x17
        /*005a*/ 	.short	(.L_163 - .L_162)
.L_162:
        /*005c*/ 	.word	0x00000000
        /*0060*/ 	.short	0x0000
        /*0062*/ 	.short	0x0000
        /*0064*/ 	.byte	0x00, 0xf5, 0x21, 0x00


	//----- nvinfo : EIATTR_SPARSE_MMA_MASK
	.align		4
.L_163:
        /*0068*/ 	.byte	0x03, 0x50
        /*006a*/ 	.short	0x0000


	//----- nvinfo : EIATTR_MAXREG_COUNT
	.align		4
        /*006c*/ 	.byte	0x03, 0x1b
        /*006e*/ 	.short	0x00ff


	//----- nvinfo : EIATTR_MERCURY_ISA_VERSION
	.align		4
        /*0070*/ 	.byte	0x03, 0x5f
        /*0072*/ 	.short	0x0101


	//----- nvinfo : EIATTR_VRC_CTA_INIT_COUNT
	.align		4
        /*0074*/ 	.byte	0x02, 0x4a
	.zero		1
	.zero		1


	//----- nvinfo : EIATTR_EXIT_INSTR_OFFSETS
	.align		4
        /*0078*/ 	.byte	0x04, 0x1c
        /*007a*/ 	.short	(.L_165 - .L_164)


	//   ....[0]....
.L_164:
        /*007c*/ 	.word	0x00000070


	//   ....[1]....
        /*0080*/ 	.word	0x00000150


	//----- nvinfo : EIATTR_CBANK_PARAM_SIZE
	.align		4
.L_165:
        /*0084*/ 	.byte	0x03, 0x19
        /*0086*/ 	.short	0x002c


	//----- nvinfo : EIATTR_PARAM_CBANK
	.align		4
        /*0088*/ 	.byte	0x04, 0x0a
        /*008a*/ 	.short	(.L_167 - .L_166)
	.align		4
.L_166:
        /*008c*/ 	.word	index@(.nv.constant0._Z10kernel_sumPKdS0_ddPdi)
        /*0090*/ 	.short	0x0380
        /*0092*/ 	.short	0x002c


	//----- nvinfo : EIATTR_SW_WAR
	.align		4
.L_167:
        /*0094*/ 	.byte	0x04, 0x36
        /*0096*/ 	.short	(.L_169 - .L_168)
.L_168:
        /*0098*/ 	.word	0x00000008
.L_169:


//--------------------- .nv.info._Z13kernel_sum_ipPdPKdddi --------------------------
	.section	.nv.info._Z13kernel_sum_ipPdPKdddi,"",@"SHT_CUDA_INFO"
	.sectionflags	@""
	.align	4


	//----- nvinfo : EIATTR_CUDA_API_VERSION
	.align		4
        /*0000*/ 	.byte	0x04, 0x37
        /*0002*/ 	.short	(.L_171 - .L_170)
.L_170:
        /*0004*/ 	.word	0x00000082


	//----- nvinfo : EIATTR_KPARAM_INFO
	.align		4
.L_171:
        /*0008*/ 	.byte	0x04, 0x17
        /*000a*/ 	.short	(.L_173 - .L_172)
.L_172:
        /*000c*/ 	.word	0x00000000
        /*0010*/ 	.short	0x0004
        /*0012*/ 	.short	0x0020
        /*0014*/ 	.byte	0x00, 0xf0, 0x11, 0x00


	//----- nvinfo : EIATTR_KPARAM_INFO
	.align		4
.L_173:
        /*0018*/ 	.byte	0x04, 0x17
        /*001a*/ 	.short	(.L_175 - .L_174)
.L_174:
        /*001c*/ 	.word	0x00000000
        /*0020*/ 	.short	0x0003
        /*0022*/ 	.short	0x0018
        /*0024*/ 	.byte	0x00, 0xf0, 0x21, 0x00


	//----- nvinfo : EIATTR_KPARAM_INFO
	.align		4
.L_175:
        /*0028*/ 	.byte	0x04, 0x17
        /*002a*/ 	.short	(.L_177 - .L_176)
.L_176:
        /*002c*/ 	.word	0x00000000
        /*0030*/ 	.short	0x0002
        /*0032*/ 	.short	0x0010
        /*0034*/ 	.byte	0x00, 0xf0, 0x21, 0x00


	//----- nvinfo : EIATTR_KPARAM_INFO
	.align		4
.L_177:
        /*0038*/ 	.byte	0x04, 0x17
        /*003a*/ 	.short	(.L_179 - .L_178)
.L_178:
        /*003c*/ 	.word	0x00000000
        /*0040*/ 	.short	0x0001
        /*0042*/ 	.short	0x0008
        /*0044*/ 	.byte	0x00, 0xf5, 0x21, 0x00


	//----- nvinfo : EIATTR_KPARAM_INFO
	.align		4
.L_179:
        /*0048*/ 	.byte	0x04, 0x17
        /*004a*/ 	.short	(.L_181 - .L_180)
.L_180:
        /*004c*/ 	.word	0x00000000
        /*0050*/ 	.short	0x0000
        /*0052*/ 	.short	0x0000
        /*0054*/ 	.byte	0x00, 0xf5, 0x21, 0x00


	//----- nvinfo : EIATTR_SPARSE_MMA_MASK
	.align		4
.L_181:
        /*0058*/ 	.byte	0x03, 0x50
        /*005a*/ 	.short	0x0000


	//----- nvinfo : EIATTR_MAXREG_COUNT
	.align		4
        /*005c*/ 	.byte	0x03, 0x1b
        /*005e*/ 	.short	0x00ff


	//----- nvinfo : EIATTR_MERCURY_ISA_VERSION
	.align		4
        /*0060*/ 	.byte	0x03, 0x5f
        /*0062*/ 	.short	0x0101


	//----- nvinfo : EIATTR_VRC_CTA_INIT_COUNT
	.align		4
        /*0064*/ 	.byte	0x02, 0x4a
	.zero		1
	.zero		1


	//----- nvinfo : EIATTR_EXIT_INSTR_OFFSETS
	.align		4
        /*0068*/ 	.byte	0x04, 0x1c
        /*006a*/ 	.short	(.L_183 - .L_182)


	//   ....[0]....
.L_182:
        /*006c*/ 	.word	0x00000070


	//   ....[1]....
        /*0070*/ 	.word	0x00000130


	//----- nvinfo : EIATTR_CBANK_PARAM_SIZE
	.align		4
.L_183:
        /*0074*/ 	.byte	0x03, 0x19
        /*0076*/ 	.short	0x0024


	//----- nvinfo : EIATTR_PARAM_CBANK
	.align		4
        /*0078*/ 	.byte	0x04, 0x0a
        /*007a*/ 	.short	(.L_185 - .L_184)
	.align		4
.L_184:
        /*007c*/ 	.word	index@(.nv.constant0._Z13kernel_sum_ipPdPKdddi)
        /*0080*/ 	.short	0x0380
        /*0082*/ 	.short	0x0024


	//----- nvinfo : EIATTR_SW_WAR
	.align		4
.L_185:
        /*0084*/ 	.byte	0x04, 0x36
        /*0086*/ 	.short	(.L_187 - .L_186)
.L_186:
        /*0088*/ 	.word	0x00000008
.L_187:


//--------------------- .nv.info._Z12kernel_scalePddi --------------------------
	.section	.nv.info._Z12kernel_scalePddi,"",@"SHT_CUDA_INFO"
	.sectionflags	@""
	.align	4


	//----- nvinfo : EIATTR_CUDA_API_VERSION
	.align		4
        /*0000*/ 	.byte	0x04, 0x37
        /*0002*/ 	.short	(.L_189 - .L_188)
.L_188:
        /*0004*/ 	.word	0x00000082


	//----- nvinfo : EIATTR_KPARAM_INFO
	.align		4
.L_189:
        /*0008*/ 	.byte	0x04, 0x17
        /*000a*/ 	.short	(.L_191 - .L_190)
.L_190:
        /*000c*/ 	.word	0x00000000
        /*0010*/ 	.short	0x0002
        /*0012*/ 	.short	0x0010
        /*0014*/ 	.byte	0x00, 0xf0, 0x11, 0x00


	//----- nvinfo : EIATTR_KPARAM_INFO
	.align		4
.L_191:
        /*0018*/ 	.byte	0x04, 0x17
        /*001a*/ 	.short	(.L_193 - .L_192)
.L_192:
        /*001c*/ 	.word	0x00000000
        /*0020*/ 	.short	0x0001
        /*0022*/ 	.short	0x0008
        /*0024*/ 	.byte	0x00, 0xf0, 0x21, 0x00


	//----- nvinfo : EIATTR_KPARAM_INFO
	.align		4
.L_193:
        /*0028*/ 	.byte	0x04, 0x17
        /*002a*/ 	.short	(.L_195 - .L_194)
.L_194:
        /*002c*/ 	.word	0x00000000
        /*0030*/ 	.short	0x0000
        /*0032*/ 	.short	0x0000
        /*0034*/ 	.byte	0x00, 0xf5, 0x21, 0x00


	//----- nvinfo : EIATTR_SPARSE_MMA_MASK
	.align		4
.L_195:
        /*0038*/ 	.byte	0x03, 0x50
        /*003a*/ 	.short	0x0000


	//----- nvinfo : EIATTR_MAXREG_COUNT
	.align		4
        /*003c*/ 	.byte	0x03, 0x1b
        /*003e*/ 	.short	0x00ff


	//----- nvinfo : EIATTR_MERCURY_ISA_VERSION
	.align		4
        /*0040*/ 	.byte	0x03, 0x5f
        /*0042*/ 	.short	0x0101


	//----- nvinfo : EIATTR_VRC_CTA_INIT_COUNT
	.align		4
        /*0044*/ 	.byte	0x02, 0x4a
	.zero		1
	.zero		1


	//----- nvinfo : EIATTR_EXIT_INSTR_OFFSETS
	.align		4
        /*0048*/ 	.byte	0x04, 0x1c
        /*004a*/ 	.short	(.L_197 - .L_196)


	//   ....[0]....
.L_196:
        /*004c*/ 	.word	0x00000070


	//   ....[1]....
        /*0050*/ 	.word	0x000000f0


	//----- nvinfo : EIATTR_CBANK_PARAM_SIZE
	.align		4
.L_197:
        /*0054*/ 	.byte	0x03, 0x19
        /*0056*/ 	.short	0x0014


	//----- nvinfo : EIATTR_PARAM_CBANK
	.align		4
        /*0058*/ 	.byte	0x04, 0x0a
        /*005a*/ 	.short	(.L_199 - .L_198)
	.align		4
.L_198:
        /*005c*/ 	.word	index@(.nv.constant0._Z12kernel_scalePddi)
        /*0060*/ 	.short	0x0380
        /*0062*/ 	.short	0x0014


	//----- nvinfo : EIATTR_SW_WAR
	.align		4
.L_199:
        /*0064*/ 	.byte	0x04, 0x36
        /*0066*/ 	.short	(.L_201 - .L_200)
.L_200:
        /*0068*/ 	.word	0x00000008
.L_201:


//--------------------- .nv.info._Z14kernel_set_valPddi --------------------------
	.section	.nv.info._Z14kernel_set_valPddi,"",@"SHT_CUDA_INFO"
	.sectionflags	@""
	.align	4


	//----- nvinfo : EIATTR_CUDA_API_VERSION
	.align		4
        /*0000*/ 	.byte	0x04, 0x37
        /*0002*/ 	.short	(.L_203 - .L_202)
.L_202:
        /*0004*/ 	.word	0x00000082


	//----- nvinfo : EIATTR_KPARAM_INFO
	.align		4
.L_203:
        /*0008*/ 	.byte	0x04, 0x17
        /*000a*/ 	.short	(.L_205 - .L_204)
.L_204:
        /*000c*/ 	.word	0x00000000
        /*0010*/ 	.short	0x0002
        /*0012*/ 	.short	0x0010
        /*0014*/ 	.byte	0x00, 0xf0, 0x11, 0x00


	//----- nvinfo : EIATTR_KPARAM_INFO
	.align		4
.L_205:
        /*0018*/ 	.byte	0x04, 0x17
        /*001a*/ 	.short	(.L_207 - .L_206)
.L_206:
        /*001c*/ 	.word	0x00000000
        /*0020*/ 	.short	0x0001
        /*0022*/ 	.short	0x0008
        /*0024*/ 	.byte	0x00, 0xf0, 0x21, 0x00


	//----- nvinfo : EIATTR_KPARAM_INFO
	.align		4
.L_207:
        /*0028*/ 	.byte	0x04, 0x17
        /*002a*/ 	.short	(.L_209 - .L_208)
.L_208:
        /*002c*/ 	.word	0x00000000
        /*0030*/ 	.short	0x0000
        /*0032*/ 	.short	0x0000
        /*0034*/ 	.byte	0x00, 0xf5, 0x21, 0x00


	//----- nvinfo : EIATTR_SPARSE_MMA_MASK
	.align		4
.L_209:
        /*0038*/ 	.byte	0x03, 0x50
        /*003a*/ 	.short	0x0000


	//----- nvinfo : EIATTR_MAXREG_COUNT
	.align		4
        /*003c*/ 	.byte	0x03, 0x1b
        /*003e*/ 	.short	0x00ff


	//----- nvinfo : EIATTR_MERCURY_ISA_VERSION
	.align		4
        /*0040*/ 	.byte	0x03, 0x5f
        /*0042*/ 	.short	0x0101


	//----- nvinfo : EIATTR_VRC_CTA_INIT_COUNT
	.align		4
        /*0044*/ 	.byte	0x02, 0x4a
	.zero		1
	.zero		1


	//----- nvinfo : EIATTR_EXIT_INSTR_OFFSETS
	.align		4
        /*0048*/ 	.byte	0x04, 0x1c
        /*004a*/ 	.short	(.L_211 - .L_210)


	//   ....[0]....
.L_210:
        /*004c*/ 	.word	0x00000070


	//   ....[1]....
        /*0050*/ 	.word	0x000000d0


	//----- nvinfo : EIATTR_CBANK_PARAM_SIZE
	.align		4
.L_211:
        /*0054*/ 	.byte	0x03, 0x19
        /*0056*/ 	.short	0x0014


	//----- nvinfo : EIATTR_PARAM_CBANK
	.align		4
        /*0058*/ 	.byte	0x04, 0x0a
        /*005a*/ 	.short	(.L_213 - .L_212)
	.align		4
.L_212:
        /*005c*/ 	.word	index@(.nv.constant0._Z14kernel_set_valPddi)
        /*0060*/ 	.short	0x0380
        /*0062*/ 	.short	0x0014


	//----- nvinfo : EIATTR_SW_WAR
	.align		4
.L_213:
        /*0064*/ 	.byte	0x04, 0x36
        /*0066*/ 	.short	(.L_215 - .L_214)
.L_214:
        /*0068*/ 	.word	0x00000008
.L_215:


//--------------------- .nv.callgraph             --------------------------
	.section	.nv.callgraph,"",@"SHT_CUDA_CALLGRAPH"
	.align	4
	.sectionentsize	8
	.align		4
        /*0000*/ 	.word	0x00000000
	.align		4
        /*0004*/ 	.word	0xffffffff
	.align		4
        /*0008*/ 	.word	0x00000000
	.align		4
        /*000c*/ 	.word	0xfffffffe
	.align		4
        /*0010*/ 	.word	0x00000000
	.align		4
        /*0014*/ 	.word	0xfffffffd
	.align		4
        /*0018*/ 	.word	0x00000000
	.align		4
        /*001c*/ 	.word	0xfffffffc


//--------------------- .text._Z19kernel_copy_currentPKiPdS1_i --------------------------
	.section	.text._Z19kernel_copy_currentPKiPdS1_i,"ax",@progbits
	.align	128
        .global         _Z19kernel_copy_currentPKiPdS1_i
        .type           _Z19kernel_copy_currentPKiPdS1_i,@function
        .size           _Z19kernel_copy_currentPKiPdS1_i,(.L_x_9 - _Z19kernel_copy_currentPKiPdS1_i)
        .other          _Z19kernel_copy_currentPKiPdS1_i,@"STO_CUDA_ENTRY STV_DEFAULT"
_Z19kernel_copy_currentPKiPdS1_i:
.text._Z19kernel_copy_currentPKiPdS1_i:
[----:B------:R-:W-:Y:S01]  /*0000*/  LDC R1, c[0x0][0x37c] ;  /* 0x0000df00ff017b82 */ /* 0x000fe20000000800 */
[----:B------:R-:W0:Y:S01]  /*0010*/  S2R R9, SR_CTAID.X ;  /* 0x0000000000097919 */ /* 0x000e220000002500 */
[----:B------:R-:W0:Y:S01]  /*0020*/  LDCU UR4, c[0x0][0x360] ;  /* 0x00006c00ff0477ac */ /* 0x000e220008000800 */
[----:B------:R-:W0:Y:S01]  /*0030*/  S2R R0, SR_TID.X ;  /* 0x0000000000007919 */ /* 0x000e220000002100 */
[----:B------:R-:W1:Y:S01]  /*0040*/  LDCU UR5, c[0x0][0x398] ;  /* 0x00007300ff0577ac */ /* 0x000e620008000800 */
[----:B0-----:R-:W-:-:S05]  /*0050*/  IMAD R9, R9, UR4, R0 ;  /* 0x0000000409097c24 */ /* 0x001fca000f8e0200 */
[----:B-1----:R-:W-:-:S13]  /*0060*/  ISETP.GE.AND P0, PT, R9, UR5, PT ;  /* 0x0000000509007c0c */ /* 0x002fda000bf06270 */
[----:B------:R-:W-:Y:S05]  /*0070*/  @P0 EXIT ;  /* 0x000000000000094d */ /* 0x000fea0003800000 */
[----:B------:R-:W0:Y:S01]  /*0080*/  LDC.64 R2, c[0x0][0x380] ;  /* 0x0000e000ff027b82 */ /* 0x000e220000000a00 */
[----:B------:R-:W1:Y:S07]  /*0090*/  LDCU.64 UR4, c[0x0][0x358] ;  /* 0x00006b00ff0477ac */ /* 0x000e6e0008000a00 */
[----:B------:R-:W2:Y:S08]  /*00a0*/  LDC.64 R4, c[0x0][0x388] ;  /* 0x0000e200ff047b82 */ /* 0x000eb00000000a00 */
[----:B------:R-:W3:Y:S01]  /*00b0*/  LDC.64 R6, c[0x0][0x390] ;  /* 0x0000e400ff067b82 */ /* 0x000ee20000000a00 */
[----:B0-----:R-:W-:-:S06]  /*00c0*/  IMAD.WIDE R2, R9, 0x4, R2 ;  /* 0x0000000409027825 */ /* 0x001fcc00078e0202 */
[----:B-1----:R-:W2:Y:S02]  /*00d0*/  LDG.E R3, desc[UR4][R2.64] ;  /* 0x0000000402037981 */ /* 0x002ea4000c1e1900 */
[----:B--2---:R-:W-:-:S06]  /*00e0*/  IMAD.WIDE R4, R3, 0x8, R4 ;  /* 0x0000000803047825 */ /* 0x004fcc00078e0204 */
[----:B------:R-:W2:Y:S01]  /*00f0*/  LDG.E.64 R4, desc[UR4][R4.64] ;  /* 0x0000000404047981 */ /* 0x000ea2000c1e1b00 */
[----:B---3--:R-:W-:-:S05]  /*0100*/  IMAD.WIDE R6, R9, 0x8, R6 ;  /* 0x0000000809067825 */ /* 0x008fca00078e0206 */
[----:B--2---:R-:W-:Y:S01]  /*0110*/  STG.E.64 desc[UR4][R6.64], R4 ;  /* 0x0000000406007986 */ /* 0x004fe2000c101b04 */
[----:B------:R-:W-:Y:S05]  /*0120*/  EXIT ;  /* 0x000000000000794d */ /* 0x000fea0003800000 */
.L_x_0:
[----:B------:R-:W-:-:S00]  /*0130*/  BRA `(.L_x_0) ;  /* 0xfffffffc00fc7947 */ /* 0x000fc0000383ffff */
[----:B------:R-:W-:-:S00]  /*0140*/  NOP ;  /* 0x0000000000007918 */ /* 0x000fc00000000000 */
        /* <DEDUP_REMOVED lines=11> */
.L_x_9:


//--------------------- .text._Z24kernel_calculate_currentPKiiiPdi --------------------------
	.section	.text._Z24kernel_calculate_currentPKiiiPdi,"ax",@progbits
	.align	128
        .global         _Z24kernel_calculate_currentPKiiiPdi
        .type           _Z24kernel_calculate_currentPKiiiPdi,@function
        .size           _Z24kernel_calculate_currentPKiiiPdi,(.L_x_10 - _Z24kernel_calculate_currentPKiiiPdi)
        .other          _Z24kernel_calculate_currentPKiiiPdi,@"STO_CUDA_ENTRY STV_DEFAULT"
_Z24kernel_calculate_currentPKiiiPdi:
.text._Z24kernel_calculate_currentPKiiiPdi:
[----:B------:R-:W-:Y:S01]  /*0000*/  LDC R1, c[0x0][0x37c] ;  /* 0x0000df00ff017b82 */ /* 0x000fe20000000800 */
[----:B------:R-:W0:Y:S01]  /*0010*/  S2R R0, SR_CTAID.X ;  /* 0x0000000000007919 */ /* 0x000e220000002500 */
[----:B------:R-:W0:Y:S01]  /*0020*/  LDCU UR4, c[0x0][0x360] ;  /* 0x00006c00ff0477ac */ /* 0x000e220008000800 */
[----:B------:R-:W0:Y:S01]  /*0030*/  S2R R3, SR_TID.X ;  /* 0x0000000000037919 */ /* 0x000e220000002100 */
[----:B------:R-:W1:Y:S01]  /*0040*/  LDCU UR6, c[0x0][0x398] ;  /* 0x00007300ff0677ac */ /* 0x000e620008000800 */
[----:B------:R-:W2:Y:S01]  /*0050*/  LDCU UR5, c[0x0][0x388] ;  /* 0x00007100ff0577ac */ /* 0x000ea20008000800 */
[----:B0-----:R-:W-:Y:S02]  /*0060*/  IMAD R0, R0, UR4, R3 ;  /* 0x0000000400007c24 */ /* 0x001fe4000f8e0203 */
[----:B------:R-:W0:Y:S03]  /*0070*/  LDC.64 R2, c[0x0][0x380] ;  /* 0x0000e000ff027b82 */ /* 0x000e260000000a00 */
[----:B-1----:R-:W-:-:S02]  /*0080*/  ISETP.GE.AND P0, PT, R0, UR6, PT ;  /* 0x0000000600007c0c */ /* 0x002fc4000bf06270 */
[----:B--2---:R-:W-:-:S11]  /*0090*/  IADD3 R5, PT, PT, R0, UR5, RZ ;  /* 0x0000000500057c10 */ /* 0x004fd6000fffe0ff */
[----:B------:R-:W-:Y:S05]  /*00a0*/  @P0 EXIT ;  /* 0x000000000000094d */ /* 0x000fea0003800000 */
[----:B------:R-:W1:Y:S01]  /*00b0*/  LDCU.64 UR4, c[0x0][0x358] ;  /* 0x00006b00ff0477ac */ /* 0x000e620008000a00 */
[----:B0-----:R-:W-:Y:S02]  /*00c0*/  IMAD.WIDE R2, R5, 0x4, R2 ;  /* 0x0000000405027825 */ /* 0x001fe400078e0202 */
[----:B------:R-:W0:Y:S01]  /*00d0*/  LDC.64 R4, c[0x0][0x390] ;  /* 0x0000e400ff047b82 */ /* 0x000e220000000a00 */
[----:B------:R-:W2:Y:S03]  /*00e0*/  LDCU UR6, c[0x0][0x38c] ;  /* 0x00007180ff0677ac */ /* 0x000ea60008000800 */
[----:B-1----:R-:W2:Y:S02]  /*00f0*/  LDG.E R3, desc[UR4][R2.64] ;  /* 0x0000000402037981 */ /* 0x002ea4000c1e1900 */
[C---:B--2---:R-:W-:Y:S01]  /*0100*/  IADD3 R9, PT, PT, R3.reuse, UR6, RZ ;  /* 0x0000000603097c10 */ /* 0x044fe2000fffe0ff */
[----:B0-----:R-:W-:-:S04]  /*0110*/  IMAD.WIDE R6, R3, 0x8, R4 ;  /* 0x0000000803067825 */ /* 0x001fc800078e0204 */
[----:B------:R-:W-:Y:S02]  /*0120*/  IMAD.WIDE R4, R9, 0x8, R4 ;  /* 0x0000000809047825 */ /* 0x000fe400078e0204 */
[----:B------:R-:W2:Y:S04]  /*0130*/  LDG.E.64 R8, desc[UR4][R6.64] ;  /* 0x0000000406087981 */ /* 0x000ea8000c1e1b00 */
[----:B------:R-:W2:Y:S02]  /*0140*/  LDG.E.64 R4, desc[UR4][R4.64] ;  /* 0x0000000404047981 */ /* 0x000ea4000c1e1b00 */
[----:B--2---:R-:W-:-:S07]  /*0150*/  DADD R8, R4, R8 ;  /* 0x0000000004087229 */ /* 0x004fce0000000008 */
[----:B------:R-:W-:Y:S01]  /*0160*/  STG.E.64 desc[UR4][R6.64], R8 ;  /* 0x0000000806007986 */ /* 0x000fe2000c101b04 */
[----:B------:R-:W-:Y:S06]  /*0170*/  BAR.SYNC.DEFER_BLOCKING 0x0 ;  /* 0x0000000000007b1d */ /* 0x000fec0000010000 */
[----:B------:R-:W-:Y:S05]  /*0180*/  EXIT ;  /* 0x000000000000794d */ /* 0x000fea0003800000 */
.L_x_1:
        /* <DEDUP_REMOVED lines=15> */
.L_x_10:


//--------------------- .text._Z28kernel_calculate_X_cond_diffPKiS0_PKdS2_Pdi --------------------------
	.section	.text._Z28kernel_calculate_X_cond_diffPKiS0_PKdS2_Pdi,"ax",@progbits
	.align	128
        .global         _Z28kernel_calculate_X_cond_diffPKiS0_PKdS2_Pdi
        .type           _Z28kernel_calculate_X_cond_diffPKiS0_PKdS2_Pdi,@function
        .size           _Z28kernel_calculate_X_cond_diffPKiS0_PKdS2_Pdi,(.L_x_11 - _Z28kernel_calculate_X_cond_diffPKiS0_PKdS2_Pdi)
        .other          _Z28kernel_calculate_X_cond_diffPKiS0_PKdS2_Pdi,@"STO_CUDA_ENTRY STV_DEFAULT"
_Z28kernel_calculate_X_cond_diffPKiS0_PKdS2_Pdi:
.text._Z28kernel_calculate_X_cond_diffPKiS0_PKdS2_Pdi:
        /* <DEDUP_REMOVED lines=12> */
[----:B0-----:R-:W-:-:S07]  /*00c0*/  IMAD.WIDE R2, R0, 0x4, R2 ;  /* 0x0000000400027825 */ /* 0x001fce00078e0202 */
[----:B------:R-:W0:Y:S01]  /*00d0*/  LDC.64 R10, c[0x0][0x390] ;  /* 0x0000e400ff0a7b82 */ /* 0x000e220000000a00 */
[----:B-1----:R-:W3:Y:S01]  /*00e0*/  LDG.E R3, desc[UR4][R2.64] ;  /* 0x0000000402037981 */ /* 0x002ee2000c1e1900 */
[----:B--2---:R-:W-:-:S06]  /*00f0*/  IMAD.WIDE R4, R0, 0x4, R4 ;  /* 0x0000000400047825 */ /* 0x004fcc00078e0204 */
[----:B------:R-:W1:Y:S01]  /*0100*/  LDC.64 R12, c[0x0][0x3a0] ;  /* 0x0000e800ff0c7b82 */ /* 0x000e620000000a00 */
[----:B------:R-:W2:Y:S01]  /*0110*/  LDG.E R5, desc[UR4][R4.64] ;  /* 0x0000000404057981 */ /* 0x000ea2000c1e1900 */
[----:B0-----:R-:W-:-:S06]  /*0120*/  IMAD.WIDE R10, R0, 0x8, R10 ;  /* 0x00000008000a7825 */ /* 0x001fcc00078e020a */
[----:B------:R-:W4:Y:S01]  /*0130*/  LDG.E.64 R10, desc[UR4][R10.64] ;  /* 0x000000040a0a7981 */ /* 0x000f22000c1e1b00 */
[----:B---3--:R-:W-:-:S06]  /*0140*/  IMAD.WIDE R6, R3, 0x8, R8 ;  /* 0x0000000803067825 */ /* 0x008fcc00078e0208 */
[----:B------:R-:W3:Y:S01]  /*0150*/  LDG.E.64 R6, desc[UR4][R6.64] ;  /* 0x0000000406067981 */ /* 0x000ee2000c1e1b00 */
[----:B--2---:R-:W-:-:S06]  /*0160*/  IMAD.WIDE R8, R5, 0x8, R8 ;  /* 0x0000000805087825 */ /* 0x004fcc00078e0208 */
[----:B------:R-:W3:Y:S01]  /*0170*/  LDG.E.64 R8, desc[UR4][R8.64] ;  /* 0x0000000408087981 */ /* 0x000ee2000c1e1b00 */
[----:B-1----:R-:W-:Y:S01]  /*0180*/  IMAD.WIDE R4, R0, 0x8, R12 ;  /* 0x0000000800047825 */ /* 0x002fe200078e020c */
[----:B---3--:R-:W-:-:S08]  /*0190*/  DADD R2, R6, -R8 ;  /* 0x0000000006027229 */ /* 0x008fd00000000808 */
[----:B----4-:R-:W-:-:S08]  /*01a0*/  DMUL R2, R2, R10 ;  /* 0x0000000a02027228 */ /* 0x010fd00000000000 */
[----:B------:R-:W-:-:S07]  /*01b0*/  DMUL R2, |R2|, 0.5 ;  /* 0x3fe0000002027828 */ /* 0x000fce0000000200 */
[----:B------:R-:W-:Y:S01]  /*01c0*/  STG.E.64 desc[UR4][R4.64], R2 ;  /* 0x0000000204007986 */ /* 0x000fe2000c101b04 */
[----:B------:R-:W-:Y:S05]  /*01d0*/  EXIT ;  /* 0x000000000000794d */ /* 0x000fea0003800000 */
.L_x_2:
        /* <DEDUP_REMOVED lines=10> */
.L_x_11:


//--------------------- .text._Z22kernel_array_expansionPKiPKdiPdi --------------------------
	.section	.text._Z22kernel_array_expansionPKiPKdiPdi,"ax",@progbits
	.align	128
        .global         _Z22kernel_array_expansionPKiPKdiPdi
        .type           _Z22kernel_array_expansionPKiPKdiPdi,@function
        .size           _Z22kernel_array_expansionPKiPKdiPdi,(.L_x_12 - _Z22kernel_array_expansionPKiPKdiPdi)
        .other          _Z22kernel_array_expansionPKiPKdiPdi,@"STO_CUDA_ENTRY STV_DEFAULT"
_Z22kernel_array_expansionPKiPKdiPdi:
.text._Z22kernel_array_expansionPKiPKdiPdi:
[----:B------:R-:W-:Y:S01]  /*0000*/  LDC R1, c[0x0][0x37c] ;  /* 0x0000df00ff017b82 */ /* 0x000fe20000000800 */
[----:B------:R-:W0:Y:S01]  /*0010*/  S2R R0, SR_CTAID.X ;  /* 0x0000000000007919 */ /* 0x000e220000002500 */
[----:B------:R-:W0:Y:S01]  /*0020*/  LDCU UR4, c[0x0][0x360] ;  /* 0x00006c00ff0477ac */ /* 0x000e220008000800 */
[----:B------:R-:W0:Y:S01]  /*0030*/  S2R R3, SR_TID.X ;  /* 0x0000000000037919 */ /* 0x000e220000002100 */
[----:B------:R-:W1:Y:S01]  /*0040*/  LDCU UR6, c[0x0][0x3a0] ;  /* 0x00007400ff0677ac */ /* 0x000e620008000800 */
[----:B------:R-:W2:Y:S01]  /*0050*/  LDCU UR5, c[0x0][0x390] ;  /* 0x00007200ff0577ac */ /* 0x000ea20008000800 */
[----:B0-----:R-:W-:-:S05]  /*0060*/  IMAD R0, R0, UR4, R3 ;  /* 0x0000000400007c24 */ /* 0x001fca000f8e0203 */
[C---:B-1----:R-:W-:Y:S02]  /*0070*/  ISETP.GE.AND P0, PT, R0.reuse, UR6, PT ;  /* 0x0000000600007c0c */ /* 0x042fe4000bf06270 */
[----:B--2---:R-:W-:-:S11]  /*0080*/  IADD3 R7, PT, PT, R0, UR5, RZ ;  /* 0x0000000500077c10 */ /* 0x004fd6000fffe0ff */
[----:B------:R-:W-:Y:S05]  /*0090*/  @P0 EXIT ;  /* 0x000000000000094d */ /* 0x000fea0003800000 */
[----:B------:R-:W0:Y:S01]  /*00a0*/  LDC.64 R2, c[0x0][0x380] ;  /* 0x0000e000ff027b82 */ /* 0x000e220000000a00 */
[----:B------:R-:W1:Y:S07]  /*00b0*/  LDCU.64 UR4, c[0x0][0x358] ;  /* 0x00006b00ff0477ac */ /* 0x000e6e0008000a00 */
[----:B------:R-:W2:Y:S01]  /*00c0*/  LDC.64 R4, c[0x0][0x388] ;  /* 0x0000e200ff047b82 */ /* 0x000ea20000000a00 */
[----:B0-----:R-:W-:-:S06]  /*00d0*/  IMAD.WIDE R2, R7, 0x4, R2 ;  /* 0x0000000407027825 */ /* 0x001fcc00078e0202 */
[----:B-1----:R-:W3:Y:S01]  /*00e0*/  LDG.E R3, desc[UR4][R2.64] ;  /* 0x0000000402037981 */ /* 0x002ee2000c1e1900 */
[----:B--2---:R-:W-:Y:S02]  /*00f0*/  IMAD.WIDE R4, R7, 0x8, R4 ;  /* 0x0000000807047825 */ /* 0x004fe400078e0204 */
[----:B------:R-:W3:Y:S04]  /*0100*/  LDC.64 R6, c[0x0][0x398] ;  /* 0x0000e600ff067b82 */ /* 0x000ee80000000a00 */
[----:B------:R-:W2:Y:S01]  /*0110*/  LDG.E.64 R4, desc[UR4][R4.64] ;  /* 0x0000000404047981 */ /* 0x000ea2000c1e1b00 */
[----:B---3--:R-:W-:-:S05]  /*0120*/  IMAD.WIDE R6, R3, 0x8, R6 ;  /* 0x0000000803067825 */ /* 0x008fca00078e0206 */
[----:B--2---:R-:W-:Y:S01]  /*0130*/  STG.E.64 desc[UR4][R6.64], R4 ;  /* 0x0000000406007986 */ /* 0x004fe2000c101b04 */
[----:B------:R-:W-:Y:S05]  /*0140*/  EXIT ;  /* 0x000000000000794d */ /* 0x000fea0003800000 */
.L_x_3:
        /* <DEDUP_REMOVED lines=11> */
.L_x_12:


//--------------------- .text._Z12kernel_sum_3PKdS0_S0_dddPdi --------------------------
	.section	.text._Z12kernel_sum_3PKdS0_S0_dddPdi,"ax",@progbits
	.align	128
        .global         _Z12kernel_sum_3PKdS0_S0_dddPdi
        .type           _Z12kernel_sum_3PKdS0_S0_dddPdi,@function
        .size           _Z12kernel_sum_3PKdS0_S0_dddPdi,(.L_x_13 - _Z12kernel_sum_3PKdS0_S0_dddPdi)
        .other          _Z12kernel_sum_3PKdS0_S0_dddPdi,@"STO_CUDA_ENTRY STV_DEFAULT"
_Z12kernel_sum_3PKdS0_S0_dddPdi:
.text._Z12kernel_sum_3PKdS0_S0_dddPdi:
        /* <DEDUP_REMOVED lines=9> */
[----:B------:R-:W1:Y:S01]  /*0090*/  LDCU.64 UR4, c[0x0][0x358] ;  /* 0x00006b00ff0477ac */ /* 0x000e620008000a00 */
[----:B------:R-:W2:Y:S06]  /*00a0*/  LDCU.128 UR8, c[0x0][0x3a0] ;  /* 0x00007400ff0877ac */ /* 0x000eac0008000c00 */
[----:B------:R-:W3:Y:S08]  /*00b0*/  LDC.64 R2, c[0x0][0x380] ;  /* 0x0000e000ff027b82 */ /* 0x000ef00000000a00 */
[----:B------:R-:W4:Y:S01]  /*00c0*/  LDC.64 R8, c[0x0][0x390] ;  /* 0x0000e400ff087b82 */ /* 0x000f220000000a00 */
[----:B0-----:R-:W-:-:S07]  /*00d0*/  IMAD.WIDE R4, R15, 0x8, R4 ;  /* 0x000000080f047825 */ /* 0x001fce00078e0204 */
[----:B------:R-:W0:Y:S01]  /*00e0*/  LDC.64 R10, c[0x0][0x398] ;  /* 0x0000e600ff0a7b82 */ /* 0x000e220000000a00 */
[----:B-1----:R-:W2:Y:S01]  /*00f0*/  LDG.E.64 R4, desc[UR4][R4.64] ;  /* 0x0000000404047981 */ /* 0x002ea2000c1e1b00 */
[----:B---3--:R-:W-:-:S06]  /*0100*/  IMAD.WIDE R2, R15, 0x8, R2 ;  /* 0x000000080f027825 */ /* 0x008fcc00078e0202 */
[----:B------:R-:W1:Y:S01]  /*0110*/  LDC.64 R12, c[0x0][0x3b0] ;  /* 0x0000ec00ff0c7b82 */ /* 0x000e620000000a00 */
[----:B------:R-:W0:Y:S01]  /*0120*/  LDG.E.64 R2, desc[UR4][R2.64] ;  /* 0x0000000402027981 */ /* 0x000e22000c1e1b00 */
[----:B----4-:R-:W-:-:S06]  /*0130*/  IMAD.WIDE R8, R15, 0x8, R8 ;  /* 0x000000080f087825 */ /* 0x010fcc00078e0208 */
[----:B------:R-:W3:Y:S01]  /*0140*/  LDG.E.64 R8, desc[UR4][R8.64] ;  /* 0x0000000408087981 */ /* 0x000ee2000c1e1b00 */
[----:B--2---:R-:W-:Y:S01]  /*0150*/  DMUL R6, R4, UR8 ;  /* 0x0000000804067c28 */ /* 0x004fe20008000000 */
[----:B-1----:R-:W-:-:S07]  /*0160*/  IMAD.WIDE R4, R15, 0x8, R12 ;  /* 0x000000080f047825 */ /* 0x002fce00078e020c */
[----:B0-----:R-:W-:-:S08]  /*0170*/  DFMA R6, R2, R10, R6 ;  /* 0x0000000a0206722b */ /* 0x001fd00000000006 */
[----:B---3--:R-:W-:-:S07]  /*0180*/  DFMA R6, R8, UR10, R6 ;  /* 0x0000000a08067c2b */ /* 0x008fce0008000006 */
[----:B------:R-:W-:Y:S01]  /*0190*/  STG.E.64 desc[UR4][R4.64], R6 ;  /* 0x0000000604007986 */ /* 0x000fe2000c101b04 */
[----:B------:R-:W-:Y:S05]  /*01a0*/  EXIT ;  /* 0x000000000000794d */ /* 0x000fea0003800000 */
.L_x_4:
        /* <DEDUP_REMOVED lines=13> */
.L_x_13:


//--------------------- .text._Z10kernel_sumPKdS0_ddPdi --------------------------
	.section	.text._Z10kernel_sumPKdS0_ddPdi,"ax",@progbits
	.align	128
        .global         _Z10kernel_sumPKdS0_ddPdi
        .type           _Z10kernel_sumPKdS0_ddPdi,@function
        .size           _Z10kernel_sumPKdS0_ddPdi,(.L_x_14 - _Z10kernel_sumPKdS0_ddPdi)
        .other          _Z10kernel_sumPKdS0_ddPdi,@"STO_CUDA_ENTRY STV_DEFAULT"
_Z10kernel_sumPKdS0_ddPdi:
.text._Z10kernel_sumPKdS0_ddPdi:
        /* <DEDUP_REMOVED lines=13> */
[----:B0-----:R-:W-:-:S06]  /*00d0*/  IMAD.WIDE R4, R11, 0x8, R4 ;  /* 0x000000080b047825 */ /* 0x001fcc00078e0204 */
[----:B-1----:R-:W2:Y:S01]  /*00e0*/  LDG.E.64 R4, desc[UR4][R4.64] ;  /* 0x0000000404047981 */ /* 0x002ea2000c1e1b00 */
[----:B---3--:R-:W-:-:S06]  /*00f0*/  IMAD.WIDE R2, R11, 0x8, R2 ;  /* 0x000000080b027825 */ /* 0x008fcc00078e0202 */
[----:B------:R-:W3:Y:S01]  /*0100*/  LDG.E.64 R2, desc[UR4][R2.64] ;  /* 0x0000000402027981 */ /* 0x000ee2000c1e1b00 */
[----:B----4-:R-:W-:Y:S01]  /*0110*/  IMAD.WIDE R8, R11, 0x8, R8 ;  /* 0x000000080b087825 */ /* 0x010fe200078e0208 */
[----:B--2---:R-:W-:-:S08]  /*0120*/  DMUL R6, R4, UR10 ;  /* 0x0000000a04067c28 */ /* 0x004fd00008000000 */
[----:B---3--:R-:W-:-:S07]  /*0130*/  DFMA R6, R2, UR8, R6 ;  /* 0x0000000802067c2b */ /* 0x008fce0008000006 */
[----:B------:R-:W-:Y:S01]  /*0140*/  STG.E.64 desc[UR4][R8.64], R6 ;  /* 0x0000000608007986 */ /* 0x000fe2000c101b04 */
[----:B------:R-:W-:Y:S05]  /*0150*/  EXIT ;  /* 0x000000000000794d */ /* 0x000fea0003800000 */
.L_x_5:
        /* <DEDUP_REMOVED lines=10> */
.L_x_14:


//--------------------- .text._Z13kernel_sum_ipPdPKdddi --------------------------
	.section	.text._Z13kernel_sum_ipPdPKdddi,"ax",@progbits
	.align	128
        .global         _Z13kernel_sum_ipPdPKdddi
        .type           _Z13kernel_sum_ipPdPKdddi,@function
        .size           _Z13kernel_sum_ipPdPKdddi,(.L_x_15 - _Z13kernel_sum_ipPdPKdddi)
        .other          _Z13kernel_sum_ipPdPKdddi,@"STO_CUDA_ENTRY STV_DEFAULT"
_Z13kernel_sum_ipPdPKdddi:
.text._Z13kernel_sum_ipPdPKdddi:
        /* <DEDUP_REMOVED lines=11> */
[----:B------:R-:W3:Y:S01]  /*00b0*/  LDC.64 R2, c[0x0][0x380] ;  /* 0x0000e000ff027b82 */ /* 0x000ee20000000a00 */
[----:B0-----:R-:W-:-:S06]  /*00c0*/  IMAD.WIDE R6, R5, 0x8, R6 ;  /* 0x0000000805067825 */ /* 0x001fcc00078e0206 */
[----:B-1----:R-:W2:Y:S01]  /*00d0*/  LDG.E.64 R6, desc[UR4][R6.64] ;  /* 0x0000000406067981 */ /* 0x002ea2000c1e1b00 */
[----:B---3--:R-:W-:-:S05]  /*00e0*/  IMAD.WIDE R2, R5, 0x8, R2 ;  /* 0x0000000805027825 */ /* 0x008fca00078e0202 */
[----:B------:R-:W3:Y:S01]  /*00f0*/  LDG.E.64 R4, desc[UR4][R2.64] ;  /* 0x0000000402047981 */ /* 0x000ee2000c1e1b00 */
[----:B--2---:R-:W-:-:S08]  /*0100*/  DMUL R8, R6, UR10 ;  /* 0x0000000a06087c28 */ /* 0x004fd00008000000 */
[----:B---3--:R-:W-:-:S07]  /*0110*/  DFMA R4, R4, UR8, R8 ;  /* 0x0000000804047c2b */ /* 0x008fce0008000008 */
[----:B------:R-:W-:Y:S01]  /*0120*/  STG.E.64 desc[UR4][R2.64], R4 ;  /* 0x0000000402007986 */ /* 0x000fe2000c101b04 */
[----:B------:R-:W-:Y:S05]  /*0130*/  EXIT ;  /* 0x000000000000794d */ /* 0x000fea0003800000 */
.L_x_6:
        /* <DEDUP_REMOVED lines=12> */
.L_x_15:


//--------------------- .text._Z12kernel_scalePddi --------------------------
	.section	.text._Z12kernel_scalePddi,"ax",@progbits
	.align	128
        .global         _Z12kernel_scalePddi
        .type           _Z12kernel_scalePddi,@function
        .size           _Z12kernel_scalePddi,(.L_x_16 - _Z12kernel_scalePddi)
        .other          _Z12kernel_scalePddi,@"STO_CUDA_ENTRY STV_DEFAULT"
_Z12kernel_scalePddi:
.text._Z12kernel_scalePddi:
        /* <DEDUP_REMOVED lines=10> */
[----:B------:R-:W2:Y:S01]  /*00a0*/  LDC.64 R6, c[0x0][0x388] ;  /* 0x0000e200ff067b82 */ /* 0x000ea20000000a00 */
[----:B0-----:R-:W-:-:S05]  /*00b0*/  IMAD.WIDE R2, R5, 0x8, R2 ;  /* 0x0000000805027825 */ /* 0x001fca00078e0202 */
[----:B-1----:R-:W2:Y:S02]  /*00c0*/  LDG.E.64 R4, desc[UR4][R2.64] ;  /* 0x0000000402047981 */ /* 0x002ea4000c1e1b00 */
[----:B--2---:R-:W-:-:S07]  /*00d0*/  DMUL R4, R4, R6 ;  /* 0x0000000604047228 */ /* 0x004fce0000000000 */
[----:B------:R-:W-:Y:S01]  /*00e0*/  STG.E.64 desc[UR4][R2.64], R4 ;  /* 0x0000000402007986 */ /* 0x000fe2000c101b04 */
[----:B------:R-:W-:Y:S05]  /*00f0*/  EXIT ;  /* 0x000000000000794d */ /* 0x000fea0003800000 */
.L_x_7:
        /* <DEDUP_REMOVED lines=16> */
.L_x_16:


//--------------------- .text._Z14kernel_set_valPddi --------------------------
	.section	.text._Z14kernel_set_valPddi,"ax",@progbits
	.align	128
        .global         _Z14kernel_set_valPddi
        .type           _Z14kernel_set_valPddi,@function
        .size           _Z14kernel_set_valPddi,(.L_x_17 - _Z14kernel_set_valPddi)
        .other          _Z14kernel_set_valPddi,@"STO_CUDA_ENTRY STV_DEFAULT"
_Z14kernel_set_valPddi:
.text._Z14kernel_set_valPddi:
        /* <DEDUP_REMOVED lines=10> */
[----:B------:R-:W1:Y:S01]  /*00a0*/  LDC.64 R4, c[0x0][0x388] ;  /* 0x0000e200ff047b82 */ /* 0x000e620000000a00 */
[----:B0-----:R-:W-:-:S05]  /*00b0*/  IMAD.WIDE R2, R7, 0x8, R2 ;  /* 0x0000000807027825 */ /* 0x001fca00078e0202 */
[----:B-1----:R-:W-:Y:S01]  /*00c0*/  STG.E.64 desc[UR4][R2.64], R4 ;  /* 0x0000000402007986 */ /* 0x002fe2000c101b04 */
[----:B------:R-:W-:Y:S05]  /*00d0*/  EXIT ;  /* 0x000000000000794d */ /* 0x000fea0003800000 */
.L_x_8:
        /* <DEDUP_REMOVED lines=10> */
.L_x_17:


//--------------------- .nv.shared.reserved.0     --------------------------
	.section	.nv.shared.reserved.0,"aw",@nobits
	.weak		__nv_reservedSMEM_offset_0_alias
	.size		__nv_reservedSMEM_offset_0_alias, 0, 64
	.other		__nv_reservedSMEM_offset_0_alias,@"STO_CUDA_RESERVED_SHARED STV_DEFAULT"
__nv_reservedSMEM_offset_0_alias:
	.zero		0
	.zero		64


//--------------------- .nv.constant0._Z19kernel_copy_currentPKiPdS1_i --------------------------
	.section	.nv.constant0._Z19kernel_copy_currentPKiPdS1_i,"a",@progbits
	.sectionflags	@""
	.align	4
.nv.constant0._Z19kernel_copy_currentPKiPdS1_i:
	.zero		924


//--------------------- .nv.constant0._Z24kernel_calculate_currentPKiiiPdi --------------------------
	.section	.nv.constant0._Z24kernel_calculate_currentPKiiiPdi,"a",@progbits
	.sectionflags	@""
	.align	4
.nv.constant0._Z24kernel_calculate_currentPKiiiPdi:
	.zero		924


//--------------------- .nv.constant0._Z28kernel_calculate_X_cond_diffPKiS0_PKdS2_Pdi --------------------------
	.section	.nv.constant0._Z28kernel_calculate_X_cond_diffPKiS0_PKdS2_Pdi,"a",@progbits
	.sectionflags	@""
	.align	4
.nv.constant0._Z28kernel_calculate_X_cond_diffPKiS0_PKdS2_Pdi:
	.zero		940


//--------------------- .nv.constant0._Z22kernel_array_expansionPKiPKdiPdi --------------------------
	.section	.nv.constant0._Z22kernel_array_expansionPKiPKdiPdi,"a",@progbits
	.sectionflags	@""
	.align	4
.nv.constant0._Z22kernel_array_expansionPKiPKdiPdi:
	.zero		932


//--------------------- .nv.constant0._Z12kernel_sum_3PKdS0_S0_dddPdi --------------------------
	.section	.nv.constant0._Z12kernel_sum_3PKdS0_S0_dddPdi,"a",@progbits
	.sectionflags	@""
	.align	4
.nv.constant0._Z12kernel_sum_3PKdS0_S0_dddPdi:
	.zero		956


//--------------------- .nv.constant0._Z10kernel_sumPKdS0_ddPdi --------------------------
	.section	.nv.constant0._Z10kernel_sumPKdS0_ddPdi,"a",@progbits
	.sectionflags	@""
	.align	4
.nv.constant0._Z10kernel_sumPKdS0_ddPdi:
	.zero		940


//--------------------- .nv.constant0._Z13kernel_sum_ipPdPKdddi --------------------------
	.section	.nv.constant0._Z13kernel_sum_ipPdPKdddi,"a",@progbits
	.sectionflags	@""
	.align	4
.nv.constant0._Z13kernel_sum_ipPdPKdddi:
	.zero		932


//--------------------- .nv.constant0._Z12kernel_scalePddi --------------------------
	.section	.nv.constant0._Z12kernel_scalePddi,"a",@progbits
	.sectionflags	@""
	.align	4
.nv.constant0._Z12kernel_scalePddi:
	.zero		916


//--------------------- .nv.constant0._Z14kernel_set_valPddi --------------------------
	.section	.nv.constant0._Z14kernel_set_valPddi,"a",@progbits
	.sectionflags	@""
	.align	4
.nv.constant0._Z14kernel_set_valPddi:
	.zero		916


//--------------------- SYMBOLS --------------------------

	.type		.nv.reservedSmem.offset0,@object
	.size		.nv.reservedSmem.offset0,0x4
